//
// Generated by NVIDIA NVVM Compiler
//
// Compiler Build ID: CL-36424714
// Cuda compilation tools, release 13.0, V13.0.88
// Based on NVVM 20.0.0
//

.version 9.0
.target sm_100
.address_size 64

	// .globl	structural_similarity_index
.func  (.param .b64 func_retval0) __internal_accurate_pow
(
	.param .b64 __internal_accurate_pow_param_0
)
;

.visible .entry structural_similarity_index(
	.param .u64 .ptr .align 1 structural_similarity_index_param_0,
	.param .u64 .ptr .align 1 structural_similarity_index_param_1,
	.param .u64 .ptr .align 1 structural_similarity_index_param_2,
	.param .u64 .ptr .align 1 structural_similarity_index_param_3,
	.param .u64 .ptr .align 1 structural_similarity_index_param_4,
	.param .u64 .ptr .align 1 structural_similarity_index_param_5,
	.param .f32 structural_similarity_index_param_6,
	.param .f32 structural_similarity_index_param_7,
	.param .u32 structural_similarity_index_param_8
)
{
	.reg .pred 	%p<28>;
	.reg .b32 	%r<40>;
	.reg .b32 	%f<14>;
	.reg .b64 	%rd<21>;
	.reg .b64 	%fd<42>;

	ld.param.u64 	%rd1, [structural_similarity_index_param_0];
	ld.param.u64 	%rd2, [structural_similarity_index_param_1];
	ld.param.u64 	%rd3, [structural_similarity_index_param_2];
	ld.param.u64 	%rd4, [structural_similarity_index_param_3];
	ld.param.u64 	%rd5, [structural_similarity_index_param_4];
	ld.param.u64 	%rd6, [structural_similarity_index_param_5];
	ld.param.f32 	%f4, [structural_similarity_index_param_6];
	ld.param.f32 	%f5, [structural_similarity_index_param_7];
	ld.param.u32 	%r6, [structural_similarity_index_param_8];
	mov.u32 	%r7, %tid.x;
	mov.u32 	%r8, %ntid.x;
	mov.u32 	%r9, %ctaid.x;
	mad.lo.s32 	%r1, %r8, %r9, %r7;
	setp.ge.s32 	%p1, %r1, %r6;
	@%p1 bra 	$L__BB0_16;
	cvta.to.global.u64 	%rd7, %rd1;
	cvta.to.global.u64 	%rd8, %rd2;
	cvta.to.global.u64 	%rd9, %rd5;
	mul.wide.s32 	%rd10, %r1, 4;
	add.s64 	%rd11, %rd7, %rd10;
	ld.global.f32 	%f1, [%rd11];
	add.f32 	%f6, %f1, %f1;
	add.s64 	%rd12, %rd8, %rd10;
	ld.global.f32 	%f2, [%rd12];
	fma.rn.f32 	%f7, %f6, %f2, %f4;
	add.s64 	%rd13, %rd9, %rd10;
	ld.global.f32 	%f8, [%rd13];
	fma.rn.f32 	%f9, %f8, 0f40000000, %f5;
	mul.f32 	%f3, %f7, %f9;
	cvt.f64.f32 	%fd1, %f1;
	{
	.reg .b32 %temp; 
	mov.b64 	{%temp, %r2}, %fd1;
	}
	mov.f64 	%fd18, 0d4000000000000000;
	{
	.reg .b32 %temp; 
	mov.b64 	{%temp, %r10}, %fd18;
	}
	and.b32  	%r4, %r10, 2146435072;
	setp.eq.s32 	%p2, %r4, 1062207488;
	abs.f64 	%fd2, %fd1;
	{ // callseq 0, 0
	.param .b64 param0;
	st.param.f64 	[param0], %fd2;
	.param .b64 retval0;
	call.uni (retval0), 
	__internal_accurate_pow, 
	(
	param0
	);
	ld.param.f64 	%fd19, [retval0];
	} // callseq 0
	setp.lt.s32 	%p3, %r2, 0;
	neg.f64 	%fd21, %fd19;
	selp.f64 	%fd22, %fd21, %fd19, %p2;
	selp.f64 	%fd39, %fd22, %fd19, %p3;
	setp.neu.f32 	%p4, %f1, 0f00000000;
	@%p4 bra 	$L__BB0_3;
	setp.eq.s32 	%p5, %r4, 1062207488;
	selp.b32 	%r11, %r2, 0, %p5;
	setp.lt.s32 	%p6, %r10, 0;
	or.b32  	%r12, %r11, 2146435072;
	selp.b32 	%r13, %r12, %r11, %p6;
	mov.b32 	%r14, 0;
	mov.b64 	%fd39, {%r14, %r13};
$L__BB0_3:
	add.f64 	%fd23, %fd1, 0d4000000000000000;
	{
	.reg .b32 %temp; 
	mov.b64 	{%temp, %r15}, %fd23;
	}
	and.b32  	%r16, %r15, 2146435072;
	setp.ne.s32 	%p7, %r16, 2146435072;
	@%p7 bra 	$L__BB0_8;
	setp.num.f32 	%p8, %f1, %f1;
	@%p8 bra 	$L__BB0_6;
	mov.f64 	%fd24, 0d4000000000000000;
	add.rn.f64 	%fd39, %fd1, %fd24;
	bra.uni 	$L__BB0_8;
$L__BB0_6:
	setp.neu.f64 	%p9, %fd2, 0d7FF0000000000000;
	@%p9 bra 	$L__BB0_8;
	setp.lt.s32 	%p10, %r2, 0;
	setp.eq.s32 	%p11, %r4, 1062207488;
	setp.lt.s32 	%p12, %r10, 0;
	selp.b32 	%r18, 0, 2146435072, %p12;
	and.b32  	%r19, %r10, 2147483647;
	setp.ne.s32 	%p13, %r19, 1071644672;
	or.b32  	%r20, %r18, -2147483648;
	selp.b32 	%r21, %r20, %r18, %p13;
	selp.b32 	%r22, %r21, %r18, %p11;
	selp.b32 	%r23, %r22, %r18, %p10;
	mov.b32 	%r24, 0;
	mov.b64 	%fd39, {%r24, %r23};
$L__BB0_8:
	setp.eq.s32 	%p14, %r4, 1062207488;
	setp.eq.f32 	%p15, %f1, 0f3F800000;
	selp.f64 	%fd9, 0d3FF0000000000000, %fd39, %p15;
	cvt.f64.f32 	%fd10, %f2;
	{
	.reg .b32 %temp; 
	mov.b64 	{%temp, %r5}, %fd10;
	}
	abs.f64 	%fd11, %fd10;
	{ // callseq 1, 0
	.param .b64 param0;
	st.param.f64 	[param0], %fd11;
	.param .b64 retval0;
	call.uni (retval0), 
	__internal_accurate_pow, 
	(
	param0
	);
	ld.param.f64 	%fd25, [retval0];
	} // callseq 1
	setp.lt.s32 	%p16, %r5, 0;
	neg.f64 	%fd27, %fd25;
	selp.f64 	%fd28, %fd27, %fd25, %p14;
	selp.f64 	%fd41, %fd28, %fd25, %p16;
	setp.neu.f32 	%p17, %f2, 0f00000000;
	@%p17 bra 	$L__BB0_10;
	setp.eq.s32 	%p18, %r4, 1062207488;
	selp.b32 	%r26, %r5, 0, %p18;
	setp.lt.s32 	%p19, %r10, 0;
	or.b32  	%r27, %r26, 2146435072;
	selp.b32 	%r28, %r27, %r26, %p19;
	mov.b32 	%r29, 0;
	mov.b64 	%fd41, {%r29, %r28};
$L__BB0_10:
	add.f64 	%fd29, %fd10, 0d4000000000000000;
	{
	.reg .b32 %temp; 
	mov.b64 	{%temp, %r30}, %fd29;
	}
	and.b32  	%r31, %r30, 2146435072;
	setp.ne.s32 	%p20, %r31, 2146435072;
	@%p20 bra 	$L__BB0_15;
	setp.num.f32 	%p21, %f2, %f2;
	@%p21 bra 	$L__BB0_13;
	mov.f64 	%fd30, 0d4000000000000000;
	add.rn.f64 	%fd41, %fd10, %fd30;
	bra.uni 	$L__BB0_15;
$L__BB0_13:
	setp.neu.f64 	%p22, %fd11, 0d7FF0000000000000;
	@%p22 bra 	$L__BB0_15;
	setp.lt.s32 	%p23, %r5, 0;
	setp.eq.s32 	%p24, %r4, 1062207488;
	setp.lt.s32 	%p25, %r10, 0;
	selp.b32 	%r33, 0, 2146435072, %p25;
	and.b32  	%r34, %r10, 2147483647;
	setp.ne.s32 	%p26, %r34, 1071644672;
	or.b32  	%r35, %r33, -2147483648;
	selp.b32 	%r36, %r35, %r33, %p26;
	selp.b32 	%r37, %r36, %r33, %p24;
	selp.b32 	%r38, %r37, %r33, %p23;
	mov.b32 	%r39, 0;
	mov.b64 	%fd41, {%r39, %r38};
$L__BB0_15:
	setp.eq.f32 	%p27, %f2, 0f3F800000;
	selp.f64 	%fd31, 0d3FF0000000000000, %fd41, %p27;
	cvt.f64.f32 	%fd32, %f4;
	fma.rn.f64 	%fd33, %fd9, %fd31, %fd32;
	cvta.to.global.u64 	%rd14, %rd3;
	add.s64 	%rd16, %rd14, %rd10;
	ld.global.f32 	%f10, [%rd16];
	cvta.to.global.u64 	%rd17, %rd4;
	add.s64 	%rd18, %rd17, %rd10;
	ld.global.f32 	%f11, [%rd18];
	fma.rn.f32 	%f12, %f10, %f11, %f5;
	cvt.f64.f32 	%fd34, %f12;
	mul.f64 	%fd35, %fd33, %fd34;
	cvt.f64.f32 	%fd36, %f3;
	div.rn.f64 	%fd37, %fd36, %fd35;
	cvt.rn.f32.f64 	%f13, %fd37;
	cvta.to.global.u64 	%rd19, %rd6;
	add.s64 	%rd20, %rd19, %rd10;
	st.global.f32 	[%rd20], %f13;
$L__BB0_16:
	ret;

}
.func  (.param .b64 func_retval0) __internal_accurate_pow(
	.param .b64 __internal_accurate_pow_param_0
)
{
	.reg .pred 	%p<8>;
	.reg .b32 	%r<49>;
	.reg .b32 	%f<3>;
	.reg .b64 	%fd<109>;

	ld.param.f64 	%fd10, [__internal_accurate_pow_param_0];
	{
	.reg .b32 %temp; 
	mov.b64 	{%temp, %r46}, %fd10;
	}
	{
	.reg .b32 %temp; 
	mov.b64 	{%r45, %temp}, %fd10;
	}
	shr.u32 	%r47, %r46, 20;
	setp.gt.u32 	%p1, %r46, 1048575;
	@%p1 bra 	$L__BB1_2;
	mul.f64 	%fd11, %fd10, 0d4350000000000000;
	{
	.reg .b32 %temp; 
	mov.b64 	{%temp, %r46}, %fd11;
	}
	{
	.reg .b32 %temp; 
	mov.b64 	{%r45, %temp}, %fd11;
	}
	shr.u32 	%r16, %r46, 20;
	add.s32 	%r47, %r16, -54;
$L__BB1_2:
	add.s32 	%r48, %r47, -1023;
	and.b32  	%r17, %r46, -2146435073;
	or.b32  	%r18, %r17, 1072693248;
	mov.b64 	%fd107, {%r45, %r18};
	setp.lt.u32 	%p2, %r18, 1073127583;
	@%p2 bra 	$L__BB1_4;
	{
	.reg .b32 %temp; 
	mov.b64 	{%r19, %temp}, %fd107;
	}
	{
	.reg .b32 %temp; 
	mov.b64 	{%temp, %r20}, %fd107;
	}
	add.s32 	%r21, %r20, -1048576;
	mov.b64 	%fd107, {%r19, %r21};
	add.s32 	%r48, %r47, -1022;
$L__BB1_4:
	add.f64 	%fd12, %fd107, 0dBFF0000000000000;
	add.f64 	%fd13, %fd107, 0d3FF0000000000000;
	rcp.approx.ftz.f64 	%fd14, %fd13;
	neg.f64 	%fd15, %fd13;
	fma.rn.f64 	%fd16, %fd15, %fd14, 0d3FF0000000000000;
	fma.rn.f64 	%fd17, %fd16, %fd16, %fd16;
	fma.rn.f64 	%fd18, %fd17, %fd14, %fd14;
	mul.f64 	%fd19, %fd12, %fd18;
	fma.rn.f64 	%fd20, %fd12, %fd18, %fd19;
	mul.f64 	%fd21, %fd20, %fd20;
	fma.rn.f64 	%fd22, %fd21, 0d3EB0F5FF7D2CAFE2, 0d3ED0F5D241AD3B5A;
	fma.rn.f64 	%fd23, %fd22, %fd21, 0d3EF3B20A75488A3F;
	fma.rn.f64 	%fd24, %fd23, %fd21, 0d3F1745CDE4FAECD5;
	fma.rn.f64 	%fd25, %fd24, %fd21, 0d3F3C71C7258A578B;
	fma.rn.f64 	%fd26, %fd25, %fd21, 0d3F6249249242B910;
	fma.rn.f64 	%fd27, %fd26, %fd21, 0d3F89999999999DFB;
	sub.f64 	%fd28, %fd12, %fd20;
	add.f64 	%fd29, %fd28, %fd28;
	neg.f64 	%fd30, %fd20;
	fma.rn.f64 	%fd31, %fd30, %fd12, %fd29;
	mul.f64 	%fd32, %fd18, %fd31;
	fma.rn.f64 	%fd33, %fd21, %fd27, 0d3FB5555555555555;
	mov.f64 	%fd34, 0d3FB5555555555555;
	sub.f64 	%fd35, %fd34, %fd33;
	fma.rn.f64 	%fd36, %fd21, %fd27, %fd35;
	add.f64 	%fd37, %fd36, 0dBC46A4CB00B9E7B0;
	add.f64 	%fd38, %fd33, %fd37;
	sub.f64 	%fd39, %fd33, %fd38;
	add.f64 	%fd40, %fd37, %fd39;
	mul.rn.f64 	%fd41, %fd20, %fd20;
	neg.f64 	%fd42, %fd41;
	fma.rn.f64 	%fd43, %fd20, %fd20, %fd42;
	{
	.reg .b32 %temp; 
	mov.b64 	{%r22, %temp}, %fd32;
	}
	{
	.reg .b32 %temp; 
	mov.b64 	{%temp, %r23}, %fd32;
	}
	add.s32 	%r24, %r23, 1048576;
	mov.b64 	%fd44, {%r22, %r24};
	fma.rn.f64 	%fd45, %fd20, %fd44, %fd43;
	mul.rn.f64 	%fd46, %fd41, %fd20;
	neg.f64 	%fd47, %fd46;
	fma.rn.f64 	%fd48, %fd41, %fd20, %fd47;
	fma.rn.f64 	%fd49, %fd41, %fd32, %fd48;
	fma.rn.f64 	%fd50, %fd45, %fd20, %fd49;
	mul.rn.f64 	%fd51, %fd38, %fd46;
	neg.f64 	%fd52, %fd51;
	fma.rn.f64 	%fd53, %fd38, %fd46, %fd52;
	fma.rn.f64 	%fd54, %fd38, %fd50, %fd53;
	fma.rn.f64 	%fd55, %fd40, %fd46, %fd54;
	add.f64 	%fd56, %fd51, %fd55;
	sub.f64 	%fd57, %fd51, %fd56;
	add.f64 	%fd58, %fd55, %fd57;
	add.f64 	%fd59, %fd20, %fd56;
	sub.f64 	%fd60, %fd20, %fd59;
	add.f64 	%fd61, %fd56, %fd60;
	add.f64 	%fd62, %fd58, %fd61;
	add.f64 	%fd63, %fd32, %fd62;
	add.f64 	%fd64, %fd59, %fd63;
	sub.f64 	%fd65, %fd59, %fd64;
	add.f64 	%fd66, %fd63, %fd65;
	xor.b32  	%r25, %r48, -2147483648;
	mov.b32 	%r26, 1127219200;
	mov.b64 	%fd67, {%r25, %r26};
	mov.b32 	%r27, -2147483648;
	mov.b64 	%fd68, {%r27, %r26};
	sub.f64 	%fd69, %fd67, %fd68;
	fma.rn.f64 	%fd70, %fd69, 0d3FE62E42FEFA39EF, %fd64;
	fma.rn.f64 	%fd71, %fd69, 0dBFE62E42FEFA39EF, %fd70;
	sub.f64 	%fd72, %fd71, %fd64;
	sub.f64 	%fd73, %fd66, %fd72;
	fma.rn.f64 	%fd74, %fd69, 0d3C7ABC9E3B39803F, %fd73;
	add.f64 	%fd75, %fd70, %fd74;
	sub.f64 	%fd76, %fd70, %fd75;
	add.f64 	%fd77, %fd74, %fd76;
	mov.f64 	%fd78, 0d4000000000000000;
	{
	.reg .b32 %temp; 
	mov.b64 	{%temp, %r28}, %fd78;
	}
	{
	.reg .b32 %temp; 
	mov.b64 	{%r29, %temp}, %fd78;
	}
	shl.b32 	%r30, %r28, 1;
	setp.gt.u32 	%p3, %r30, -33554433;
	and.b32  	%r31, %r28, -15728641;
	selp.b32 	%r32, %r31, %r28, %p3;
	mov.b64 	%fd79, {%r29, %r32};
	mul.rn.f64 	%fd80, %fd75, %fd79;
	neg.f64 	%fd81, %fd80;
	fma.rn.f64 	%fd82, %fd75, %fd79, %fd81;
	fma.rn.f64 	%fd83, %fd77, %fd79, %fd82;
	add.f64 	%fd4, %fd80, %fd83;
	sub.f64 	%fd84, %fd80, %fd4;
	add.f64 	%fd5, %fd83, %fd84;
	fma.rn.f64 	%fd85, %fd4, 0d3FF71547652B82FE, 0d4338000000000000;
	{
	.reg .b32 %temp; 
	mov.b64 	{%r13, %temp}, %fd85;
	}
	mov.f64 	%fd86, 0dC338000000000000;
	add.rn.f64 	%fd87, %fd85, %fd86;
	fma.rn.f64 	%fd88, %fd87, 0dBFE62E42FEFA39EF, %fd4;
	fma.rn.f64 	%fd89, %fd87, 0dBC7ABC9E3B39803F, %fd88;
	fma.rn.f64 	%fd90, %fd89, 0d3E5ADE1569CE2BDF, 0d3E928AF3FCA213EA;
	fma.rn.f64 	%fd91, %fd90, %fd89, 0d3EC71DEE62401315;
	fma.rn.f64 	%fd92, %fd91, %fd89, 0d3EFA01997C89EB71;
	fma.rn.f64 	%fd93, %fd92, %fd89, 0d3F2A01A014761F65;
	fma.rn.f64 	%fd94, %fd93, %fd89, 0d3F56C16C1852B7AF;
	fma.rn.f64 	%fd95, %fd94, %fd89, 0d3F81111111122322;
	fma.rn.f64 	%fd96, %fd95, %fd89, 0d3FA55555555502A1;
	fma.rn.f64 	%fd97, %fd96, %fd89, 0d3FC5555555555511;
	fma.rn.f64 	%fd98, %fd97, %fd89, 0d3FE000000000000B;
	fma.rn.f64 	%fd99, %fd98, %fd89, 0d3FF0000000000000;
	fma.rn.f64 	%fd100, %fd99, %fd89, 0d3FF0000000000000;
	{
	.reg .b32 %temp; 
	mov.b64 	{%r14, %temp}, %fd100;
	}
	{
	.reg .b32 %temp; 
	mov.b64 	{%temp, %r15}, %fd100;
	}
	shl.b32 	%r33, %r13, 20;
	add.s32 	%r34, %r33, %r15;
	mov.b64 	%fd108, {%r14, %r34};
	{
	.reg .b32 %temp; 
	mov.b64 	{%temp, %r35}, %fd4;
	}
	mov.b32 	%f2, %r35;
	abs.f32 	%f1, %f2;
	setp.lt.f32 	%p4, %f1, 0f4086232B;
	@%p4 bra 	$L__BB1_7;
	setp.lt.f64 	%p5, %fd4, 0d0000000000000000;
	add.f64 	%fd101, %fd4, 0d7FF0000000000000;
	selp.f64 	%fd108, 0d0000000000000000, %fd101, %p5;
	setp.geu.f32 	%p6, %f1, 0f40874800;
	@%p6 bra 	$L__BB1_7;
	shr.u32 	%r36, %r13, 31;
	add.s32 	%r37, %r13, %r36;
	shr.s32 	%r38, %r37, 1;
	shl.b32 	%r39, %r38, 20;
	add.s32 	%r40, %r15, %r39;
	mov.b64 	%fd102, {%r14, %r40};
	sub.s32 	%r41, %r13, %r38;
	shl.b32 	%r42, %r41, 20;
	add.s32 	%r43, %r42, 1072693248;
	mov.b32 	%r44, 0;
	mov.b64 	%fd103, {%r44, %r43};
	mul.f64 	%fd108, %fd103, %fd102;
$L__BB1_7:
	abs.f64 	%fd104, %fd108;
	setp.eq.f64 	%p7, %fd104, 0d7FF0000000000000;
	fma.rn.f64 	%fd105, %fd108, %fd5, %fd108;
	selp.f64 	%fd106, %fd108, %fd105, %p7;
	st.param.f64 	[func_retval0], %fd106;
	ret;

}


// ===== COMPILED SASS (sm_100) =====

	.target	sm_100

	.elftype	@"ET_EXEC"


//--------------------- .note.nv.tkinfo           --------------------------
	.section	.note.nv.tkinfo,"",@"SHT_NOTE"
	.sectionflags	@"SHF_NOTE_NV_TKINFO"
	.tkinfo
        /*0018*/ 	.word	0x00000002
        /*0030*/ 	.string	""
        /*0030*/ 	.string	"ptxas"
        /*0030*/ 	.string	"Cuda compilation tools, release 13.0, V13.0.88"
        /*0030*/ 	.string	"Build cuda_13.0.r13.0/compiler.36424714_0"
        /*0030*/ 	.string	"-arch sm_100 -m 64 "



//--------------------- .note.nv.cuinfo           --------------------------
	.section	.note.nv.cuinfo,"",@"SHT_NOTE"
	.sectionflags	@"SHF_NOTE_NV_CUINFO"
        /*0018*/ 	.short	0x0002
        /*001a*/ 	.short	0x0064
        /*001c*/ 	.short	0x0082
	.zero		2


//--------------------- .nv.info                  --------------------------
	.section	.nv.info,"",@"SHT_CUDA_INFO"
	.align	4


	//----- nvinfo : EIATTR_REGCOUNT
	.align		4
        /*0000*/ 	.byte	0x04, 0x2f
        /*0002*/ 	.short	(.L_1 - .L_0)
	.align		4
.L_0:
        /*0004*/ 	.word	index@(structural_similarity_index)
        /*0008*/ 	.word	0x00000020


	//----- nvinfo : EIATTR_FRAME_SIZE
	.align		4
.L_1:
        /*000c*/ 	.byte	0x04, 0x11
        /*000e*/ 	.short	(.L_3 - .L_2)
	.align		4
.L_2:
        /*0010*/ 	.word	index@($structural_similarity_index$__internal_accurate_pow)
        /*0014*/ 	.word	0x00000000


	//----- nvinfo : EIATTR_FRAME_SIZE
	.align		4
.L_3:
        /*0018*/ 	.byte	0x04, 0x11
        /*001a*/ 	.short	(.L_5 - .L_4)
	.align		4
.L_4:
        /*001c*/ 	.word	index@($__internal_0_$__cuda_sm20_div_rn_f64_full)
        /*0020*/ 	.word	0x00000000


	//----- nvinfo : EIATTR_FRAME_SIZE
	.align		4
.L_5:
        /*0024*/ 	.byte	0x04, 0x11
        /*0026*/ 	.short	(.L_7 - .L_6)
	.align		4
.L_6:
        /*0028*/ 	.word	index@(structural_similarity_index)
        /*002c*/ 	.word	0x00000000


	//----- nvinfo : EIATTR_MIN_STACK_SIZE
	.align		4
.L_7:
        /*0030*/ 	.byte	0x04, 0x12
        /*0032*/ 	.short	(.L_9 - .L_8)
	.align		4
.L_8:
        /*0034*/ 	.word	index@(structural_similarity_index)
        /*0038*/ 	.word	0x00000000
.L_9:


//--------------------- .nv.compat                --------------------------
	.section	.nv.compat,"",@"SHT_CUDA_COMPAT_INFO"
	.align	4
        /*0000*/ 	.byte	0x02, 0x09, 0x00, 0x00, 0x02, 0x02, 0x01, 0x00, 0x02, 0x05, 0x05, 0x00, 0x03, 0x07, 0x01, 0x01
        /*0010*/ 	.byte	0x02, 0x03, 0x00, 0x00, 0x02, 0x06, 0x01, 0x00, 0x04, 0x0b, 0x08, 0x00, 0x01, 0x00, 0x00, 0x00
        /*0020*/ 	.byte	0x00, 0x00, 0x00, 0x00


//--------------------- .nv.info.structural_similarity_index --------------------------
	.section	.nv.info.structural_similarity_index,"",@"SHT_CUDA_INFO"
	.sectionflags	@""
	.align	4


	//----- nvinfo : EIATTR_CUDA_API_VERSION
	.align		4
        /*0000*/ 	.byte	0x04, 0x37
        /*0002*/ 	.short	(.L_11 - .L_10)
.L_10:
        /*0004*/ 	.word	0x00000082


	//----- nvinfo : EIATTR_KPARAM_INFO
	.align		4
.L_11:
        /*0008*/ 	.byte	0x04, 0x17
        /*000a*/ 	.short	(.L_13 - .L_12)
.L_12:
        /*000c*/ 	.word	0x00000000
        /*0010*/ 	.short	0x0008
        /*0012*/ 	.short	0x0038
        /*0014*/ 	.byte	0x00, 0xf0, 0x11, 0x00


	//----- nvinfo : EIATTR_KPARAM_INFO
	.align		4
.L_13:
        /*0018*/ 	.byte	0x04, 0x17
        /*001a*/ 	.short	(.L_15 - .L_14)
.L_14:
        /*001c*/ 	.word	0x00000000
        /*0020*/ 	.short	0x0007
        /*0022*/ 	.short	0x0034
        /*0024*/ 	.byte	0x00, 0xf0, 0x11, 0x00


	//----- nvinfo : EIATTR_KPARAM_INFO
	.align		4
.L_15:
        /*0028*/ 	.byte	0x04, 0x17
        /*002a*/ 	.short	(.L_17 - .L_16)
.L_16:
        /*002c*/ 	.word	0x00000000
        /*0030*/ 	.short	0x0006
        /*0032*/ 	.short	0x0030
        /*0034*/ 	.byte	0x00, 0xf0, 0x11, 0x00


	//----- nvinfo : EIATTR_KPARAM_INFO
	.align		4
.L_17:
        /*0038*/ 	.byte	0x04, 0x17
        /*003a*/ 	.short	(.L_19 - .L_18)
.L_18:
        /*003c*/ 	.word	0x00000000
        /*0040*/ 	.short	0x0005
        /*0042*/ 	.short	0x0028
        /*0044*/ 	.byte	0x00, 0xf5, 0x21, 0x00


	//----- nvinfo : EIATTR_KPARAM_INFO
	.align		4
.L_19:
        /*0048*/ 	.byte	0x04, 0x17
        /*004a*/ 	.short	(.L_21 - .L_20)
.L_20:
        /*004c*/ 	.word	0x00000000
        /*0050*/ 	.short	0x0004
        /*0052*/ 	.short	0x0020
        /*0054*/ 	.byte	0x00, 0xf5, 0x21, 0x00


	//----- nvinfo : EIATTR_KPARAM_INFO
	.align		4
.L_21:
        /*0058*/ 	.byte	0x04, 0x17
        /*005a*/ 	.short	(.L_23 - .L_22)
.L_22:
        /*005c*/ 	.word	0x00000000
        /*0060*/ 	.short	0x0003
        /*0062*/ 	.short	0x0018
        /*0064*/ 	.byte	0x00, 0xf5, 0x21, 0x00


	//----- nvinfo : EIATTR_KPARAM_INFO
	.align		4
.L_23:
        /*0068*/ 	.byte	0x04, 0x17
        /*006a*/ 	.short	(.L_25 - .L_24)
.L_24:
        /*006c*/ 	.word	0x00000000
        /*0070*/ 	.short	0x0002
        /*0072*/ 	.short	0x0010
        /*0074*/ 	.byte	0x00, 0xf5, 0x21, 0x00


	//----- nvinfo : EIATTR_KPARAM_INFO
	.align		4
.L_25:
        /*0078*/ 	.byte	0x04, 0x17
        /*007a*/ 	.short	(.L_27 - .L_26)
.L_26:
        /*007c*/ 	.word	0x00000000
        /*0080*/ 	.short	0x0001
        /*0082*/ 	.short	0x0008
        /*0084*/ 	.byte	0x00, 0xf5, 0x21, 0x00


	//----- nvinfo : EIATTR_KPARAM_INFO
	.align		4
.L_27:
        /*0088*/ 	.byte	0x04, 0x17
        /*008a*/ 	.short	(.L_29 - .L_28)
.L_28:
        /*008c*/ 	.word	0x00000000
        /*0090*/ 	.short	0x0000
        /*0092*/ 	.short	0x0000
        /*0094*/ 	.byte	0x00, 0xf5, 0x21, 0x00


	//----- nvinfo : EIATTR_SPARSE_MMA_MASK
	.align		4
.L_29:
        /*0098*/ 	.byte	0x03, 0x50
        /*009a*/ 	.short	0x0000


	//----- nvinfo : EIATTR_MAXREG_COUNT
	.align		4
        /*009c*/ 	.byte	0x03, 0x1b
        /*009e*/ 	.short	0x00ff


	//----- nvinfo : EIATTR_MERCURY_ISA_VERSION
	.align		4
        /*00a0*/ 	.byte	0x03, 0x5f
        /*00a2*/ 	.short	0x0101


	//----- nvinfo : EIATTR_VRC_CTA_INIT_COUNT
	.align		4
        /*00a4*/ 	.byte	0x02, 0x4a
	.zero		1
	.zero		1


	//----- nvinfo : EIATTR_EXIT_INSTR_OFFSETS
	.align		4
        /*00a8*/ 	.byte	0x04, 0x1c
        /*00aa*/ 	.short	(.L_31 - .L_30)


	//   ....[0]....
.L_30:
        /*00ac*/ 	.word	0x00000070


	//   ....[1]....
        /*00b0*/ 	.word	0x000006b0


	//----- nvinfo : EIATTR_CRS_STACK_SIZE
	.align		4
.L_31:
        /*00b4*/ 	.byte	0x04, 0x1e
        /*00b6*/ 	.short	(.L_33 - .L_32)
.L_32:
        /*00b8*/ 	.word	0x00000000


	//----- nvinfo : EIATTR_CBANK_PARAM_SIZE
	.align		4
.L_33:
        /*00bc*/ 	.byte	0x03, 0x19
        /*00be*/ 	.short	0x003c


	//----- nvinfo : EIATTR_PARAM_CBANK
	.align		4
        /*00c0*/ 	.byte	0x04, 0x0a
        /*00c2*/ 	.short	(.L_35 - .L_34)
	.align		4
.L_34:
        /*00c4*/ 	.word	index@(.nv.constant0.structural_similarity_index)
        /*00c8*/ 	.short	0x0380
        /*00ca*/ 	.short	0x003c


	//----- nvinfo : EIATTR_SW_WAR
	.align		4
.L_35:
        /*00cc*/ 	.byte	0x04, 0x36
        /*00ce*/ 	.short	(.L_37 - .L_36)
.L_36:
        /*00d0*/ 	.word	0x00000008
.L_37:


//--------------------- .nv.callgraph             --------------------------
	.section	.nv.callgraph,"",@"SHT_CUDA_CALLGRAPH"
	.align	4
	.sectionentsize	8
	.align		4
        /*0000*/ 	.word	0x00000000
	.align		4
        /*0004*/ 	.word	0xffffffff
	.align		4
        /*0008*/ 	.word	0x00000000
	.align		4
        /*000c*/ 	.word	0xfffffffe
	.align		4
        /*0010*/ 	.word	0x00000000
	.align		4
        /*0014*/ 	.word	0xfffffffd
	.align		4
        /*0018*/ 	.word	0x00000000
	.align		4
        /*001c*/ 	.word	0xfffffffc


//--------------------- .text.structural_similarity_index --------------------------
	.section	.text.structural_similarity_index,"ax",@progbits
	.align	128
        .global         structural_similarity_index
        .type           structural_similarity_index,@function
        .size           structural_similarity_index,(.L_x_16 - structural_similarity_index)
        .other          structural_similarity_index,@"STO_CUDA_ENTRY STV_DEFAULT"
structural_similarity_index:
.text.structural_similarity_index:
[----:B------:R-:W-:Y:S01]  /*0000*/  LDC R1, c[0x0][0x37c] ;  /* 0x0000df00ff017b82 */ /* 0x000fe20000000800 */
[----:B------:R-:W0:Y:S01]  /*0010*/  S2R R0, SR_TID.X ;  /* 0x0000000000007919 */ /* 0x000e220000002100 */
[----:B------:R-:W0:Y:S01]  /*0020*/  LDCU UR4, c[0x0][0x360] ;  /* 0x00006c00ff0477ac */ /* 0x000e220008000800 */
[----:B------:R-:W0:Y:S01]  /*0030*/  S2R R3, SR_CTAID.X ;  /* 0x0000000000037919 */ /* 0x000e220000002500 */
[----:B------:R-:W1:Y:S01]  /*0040*/  LDCU UR5, c[0x0][0x3b8] ;  /* 0x00007700ff0577ac */ /* 0x000e620008000800 */
[----:B0-----:R-:W-:-:S05]  /*0050*/  IMAD R0, R3, UR4, R0 ;  /* 0x0000000403007c24 */ /* 0x001fca000f8e0200 */
[----:B-1----:R-:W-:-:S13]  /*0060*/  ISETP.GE.AND P0, PT, R0, UR5, PT ;  /* 0x0000000500007c0c */ /* 0x002fda000bf06270 */
[----:B------:R-:W-:Y:S05]  /*0070*/  @P0 EXIT ;  /* 0x000000000000094d */ /* 0x000fea0003800000 */
[----:B------:R-:W0:Y:S01]  /*0080*/  LDC.64 R28, c[0x0][0x380] ;  /* 0x0000e000ff1c7b82 */ /* 0x000e220000000a00 */
[----:B------:R-:W1:Y:S07]  /*0090*/  LDCU.64 UR4, c[0x0][0x358] ;  /* 0x00006b00ff0477ac */ /* 0x000e6e0008000a00 */
[----:B------:R-:W2:Y:S08]  /*00a0*/  LDC.64 R6, c[0x0][0x3a0] ;  /* 0x0000e800ff067b82 */ /* 0x000eb00000000a00 */
[----:B------:R-:W3:Y:S01]  /*00b0*/  LDC.64 R4, c[0x0][0x388] ;  /* 0x0000e200ff047b82 */ /* 0x000ee20000000a00 */
[----:B0-----:R-:W-:-:S07]  /*00c0*/  IMAD.WIDE R28, R0, 0x4, R28 ;  /* 0x00000004001c7825 */ /* 0x001fce00078e021c */
[----:B------:R-:W0:Y:S01]  /*00d0*/  LDC.64 R12, c[0x0][0x3b0] ;  /* 0x0000ec00ff0c7b82 */ /* 0x000e220000000a00 */
[----:B-1----:R-:W4:Y:S01]  /*00e0*/  LDG.E R28, desc[UR4][R28.64] ;  /* 0x000000041c1c7981 */ /* 0x002f22000c1e1900 */
[----:B--2---:R-:W-:-:S06]  /*00f0*/  IMAD.WIDE R6, R0, 0x4, R6 ;  /* 0x0000000400067825 */ /* 0x004fcc00078e0206 */
[----:B------:R-:W0:Y:S01]  /*0100*/  LDG.E R6, desc[UR4][R6.64] ;  /* 0x0000000406067981 */ /* 0x000e22000c1e1900 */
[----:B---3--:R-:W-:-:S05]  /*0110*/  IMAD.WIDE R4, R0, 0x4, R4 ;  /* 0x0000000400047825 */ /* 0x008fca00078e0204 */
[----:B------:R-:W2:Y:S01]  /*0120*/  LDG.E R3, desc[UR4][R4.64] ;  /* 0x0000000404037981 */ /* 0x000ea2000c1e1900 */
[----:B------:R-:W-:Y:S01]  /*0130*/  BSSY.RECONVERGENT B0, `(.L_x_0) ;  /* 0x000000a000007945 */ /* 0x000fe20003800200 */
[----:B------:R-:W-:Y:S01]  /*0140*/  MOV R2, 0x1d0 ;  /* 0x000001d000027802 */ /* 0x000fe20000000f00 */
[----:B----4-:R-:W1:Y:S01]  /*0150*/  F2F.F64.F32 R24, R28 ;  /* 0x0000001c00187310 */ /* 0x010e620000201800 */
[----:B------:R-:W-:Y:S01]  /*0160*/  FADD R11, R28, R28 ;  /* 0x0000001c1c0b7221 */ /* 0x000fe20000000000 */
[----:B0-----:R-:W-:Y:S01]  /*0170*/  FFMA R26, R6, 2, R13 ;  /* 0x40000000061a7823 */ /* 0x001fe2000000000d */
[----:B-1----:R-:W-:Y:S02]  /*0180*/  DADD R8, -RZ, |R24| ;  /* 0x00000000ff087229 */ /* 0x002fe40000000518 */
[----:B--2---:R-:W-:-:S04]  /*0190*/  FFMA R11, R11, R3, R12 ;  /* 0x000000030b0b7223 */ /* 0x004fc8000000000c */
[----:B------:R-:W-:-:S04]  /*01a0*/  FMUL R26, R11, R26 ;  /* 0x0000001a0b1a7220 */ /* 0x000fc80000400000 */
[----:B------:R-:W-:-:S07]  /*01b0*/  IMAD.MOV.U32 R27, RZ, RZ, R9 ;  /* 0x000000ffff1b7224 */ /* 0x000fce00078e0009 */
[----:B------:R-:W-:Y:S05]  /*01c0*/  CALL.REL.NOINC `($structural_similarity_index$__internal_accurate_pow) ;  /* 0x0000000800b87944 */ /* 0x000fea0003c00000 */
[----:B------:R-:W-:Y:S05]  /*01d0*/  BSYNC.RECONVERGENT B0 ;  /* 0x0000000000007941 */ /* 0x000fea0003800200 */
.L_x_0:
[----:B------:R-:W-:Y:S01]  /*01e0*/  DADD R8, R24, 2 ;  /* 0x4000000018087429 */ /* 0x000fe20000000000 */
[----:B------:R-:W0:Y:S01]  /*01f0*/  F2F.F64.F32 R4, R3 ;  /* 0x0000000300047310 */ /* 0x000e220000201800 */
[C---:B------:R-:W-:Y:S01]  /*0200*/  FSETP.NEU.AND P1, PT, R28.reuse, RZ, PT ;  /* 0x000000ff1c00720b */ /* 0x040fe20003f2d000 */
[----:B------:R-:W-:Y:S01]  /*0210*/  BSSY.RECONVERGENT B0, `(.L_x_1) ;  /* 0x000000f000007945 */ /* 0x000fe20003800200 */
[----:B------:R-:W-:-:S06]  /*0220*/  FSETP.NEU.AND P0, PT, R28, 1, PT ;  /* 0x3f8000001c00780b */ /* 0x000fcc0003f0d000 */
[----:B------:R-:W-:-:S04]  /*0230*/  LOP3.LUT R8, R9, 0x7ff00000, RZ, 0xc0, !PT ;  /* 0x7ff0000009087812 */ /* 0x000fc800078ec0ff */
[----:B------:R-:W-:Y:S02]  /*0240*/  ISETP.NE.AND P2, PT, R8, 0x7ff00000, PT ;  /* 0x7ff000000800780c */ /* 0x000fe40003f45270 */
[----:B------:R-:W-:Y:S01]  /*0250*/  @!P1 CS2R R6, SRZ ;  /* 0x0000000000069805 */ /* 0x000fe2000001ff00 */
[----:B0-----:R-:W-:-:S10]  /*0260*/  DADD R10, -RZ, |R4| ;  /* 0x00000000ff0a7229 */ /* 0x001fd40000000504 */
[----:B------:R-:W-:Y:S02]  /*0270*/  IMAD.MOV.U32 R8, RZ, RZ, R10 ;  /* 0x000000ffff087224 */ /* 0x000fe400078e000a */
[----:B------:R-:W-:Y:S01]  /*0280*/  IMAD.MOV.U32 R27, RZ, RZ, R11 ;  /* 0x000000ffff1b7224 */ /* 0x000fe200078e000b */
[----:B------:R-:W-:Y:S06]  /*0290*/  @P2 BRA `(.L_x_2) ;  /* 0x0000000000182947 */ /* 0x000fec0003800000 */
[----:B------:R-:W-:-:S13]  /*02a0*/  FSETP.NAN.AND P1, PT, R28, R28, PT ;  /* 0x0000001c1c00720b */ /* 0x000fda0003f28000 */
[----:B------:R-:W-:Y:S01]  /*02b0*/  @P1 DADD R6, R24, 2 ;  /* 0x4000000018061429 */ /* 0x000fe20000000000 */
[----:B------:R-:W-:Y:S10]  /*02c0*/  @P1 BRA `(.L_x_2) ;  /* 0x00000000000c1947 */ /* 0x000ff40003800000 */
[----:B------:R-:W-:-:S14]  /*02d0*/  DSETP.NEU.AND P1, PT, |R24|, +INF , PT ;  /* 0x7ff000001800742a */ /* 0x000fdc0003f2d200 */
[----:B------:R-:W-:Y:S02]  /*02e0*/  @!P1 IMAD.MOV.U32 R6, RZ, RZ, 0x0 ;  /* 0x00000000ff069424 */ /* 0x000fe400078e00ff */
[----:B------:R-:W-:-:S07]  /*02f0*/  @!P1 IMAD.MOV.U32 R7, RZ, RZ, 0x7ff00000 ;  /* 0x7ff00000ff079424 */ /* 0x000fce00078e00ff */
.L_x_2:
[----:B------:R-:W-:Y:S05]  /*0300*/  BSYNC.RECONVERGENT B0 ;  /* 0x0000000000007941 */ /* 0x000fea0003800200 */
.L_x_1:
[----:B------:R-:W-:Y:S01]  /*0310*/  BSSY.RECONVERGENT B0, `(.L_x_3) ;  /* 0x0000005000007945 */ /* 0x000fe20003800200 */
[----:B------:R-:W-:Y:S02]  /*0320*/  FSEL R24, R6, RZ, P0 ;  /* 0x000000ff06187208 */ /* 0x000fe40000000000 */
[----:B------:R-:W-:Y:S02]  /*0330*/  FSEL R25, R7, 1.875, P0 ;  /* 0x3ff0000007197808 */ /* 0x000fe40000000000 */
[----:B------:R-:W-:-:S07]  /*0340*/  MOV R2, 0x360 ;  /* 0x0000036000027802 */ /* 0x000fce0000000f00 */
[----:B------:R-:W-:Y:S05]  /*0350*/  CALL.REL.NOINC `($structural_similarity_index$__internal_accurate_pow) ;  /* 0x0000000800547944 */ /* 0x000fea0003c00000 */
[----:B------:R-:W-:Y:S05]  /*0360*/  BSYNC.RECONVERGENT B0 ;  /* 0x0000000000007941 */ /* 0x000fea0003800200 */
.L_x_3:
[----:B------:R-:W0:Y:S08]  /*0370*/  LDC.64 R10, c[0x0][0x390] ;  /* 0x0000e400ff0a7b82 */ /* 0x000e300000000a00 */
[----:B------:R-:W1:Y:S01]  /*0380*/  LDC.64 R12, c[0x0][0x398] ;  /* 0x0000e600ff0c7b82 */ /* 0x000e620000000a00 */
[----:B0-----:R-:W-:-:S06]  /*0390*/  IMAD.WIDE R10, R0, 0x4, R10 ;  /* 0x00000004000a7825 */ /* 0x001fcc00078e020a */
[----:B------:R0:W5:Y:S01]  /*03a0*/  LDG.E R10, desc[UR4][R10.64] ;  /* 0x000000040a0a7981 */ /* 0x000162000c1e1900 */
[----:B-1----:R-:W-:-:S06]  /*03b0*/  IMAD.WIDE R12, R0, 0x4, R12 ;  /* 0x00000004000c7825 */ /* 0x002fcc00078e020c */
[----:B------:R0:W5:Y:S01]  /*03c0*/  LDG.E R13, desc[UR4][R12.64] ;  /* 0x000000040c0d7981 */ /* 0x000162000c1e1900 */
[----:B------:R-:W-:Y:S01]  /*03d0*/  DADD R8, R4, 2 ;  /* 0x4000000004087429 */ /* 0x000fe20000000000 */
[----:B------:R-:W-:-:S09]  /*03e0*/  FSETP.NEU.AND P0, PT, R3, RZ, PT ;  /* 0x000000ff0300720b */ /* 0x000fd20003f0d000 */
[----:B------:R-:W-:-:S04]  /*03f0*/  LOP3.LUT R8, R9, 0x7ff00000, RZ, 0xc0, !PT ;  /* 0x7ff0000009087812 */ /* 0x000fc800078ec0ff */
[----:B------:R-:W-:Y:S01]  /*0400*/  ISETP.NE.AND P1, PT, R8, 0x7ff00000, PT ;  /* 0x7ff000000800780c */ /* 0x000fe20003f25270 */
[----:B------:R-:W-:Y:S01]  /*0410*/  BSSY.RECONVERGENT B0, `(.L_x_4) ;  /* 0x0000009000007945 */ /* 0x000fe20003800200 */
[----:B------:R-:W-:-:S11]  /*0420*/  @!P0 CS2R R6, SRZ ;  /* 0x0000000000068805 */ /* 0x000fd6000001ff00 */
[----:B0-----:R-:W-:Y:S05]  /*0430*/  @P1 BRA `(.L_x_5) ;  /* 0x0000000000181947 */ /* 0x001fea0003800000 */
[----:B------:R-:W-:-:S13]  /*0440*/  FSETP.NAN.AND P0, PT, R3, R3, PT ;  /* 0x000000030300720b */ /* 0x000fda0003f08000 */
[----:B------:R-:W-:Y:S01]  /*0450*/  @P0 DADD R6, R4, 2 ;  /* 0x4000000004060429 */ /* 0x000fe20000000000 */
[----:B------:R-:W-:Y:S10]  /*0460*/  @P0 BRA `(.L_x_5) ;  /* 0x00000000000c0947 */ /* 0x000ff40003800000 */
[----:B------:R-:W-:-:S14]  /*0470*/  DSETP.NEU.AND P0, PT, |R4|, +INF , PT ;  /* 0x7ff000000400742a */ /* 0x000fdc0003f0d200 */
[----:B------:R-:W-:Y:S02]  /*0480*/  @!P0 IMAD.MOV.U32 R6, RZ, RZ, 0x0 ;  /* 0x00000000ff068424 */ /* 0x000fe400078e00ff */
[----:B------:R-:W-:-:S07]  /*0490*/  @!P0 IMAD.MOV.U32 R7, RZ, RZ, 0x7ff00000 ;  /* 0x7ff00000ff078424 */ /* 0x000fce00078e00ff */
.L_x_5:
[----:B------:R-:W-:Y:S05]  /*04a0*/  BSYNC.RECONVERGENT B0 ;  /* 0x0000000000007941 */ /* 0x000fea0003800200 */
.L_x_4:
[----:B------:R-:W0:Y:S01]  /*04b0*/  LDCU.64 UR6, c[0x0][0x3b0] ;  /* 0x00007600ff0677ac */ /* 0x000e220008000a00 */
[----:B------:R-:W-:Y:S01]  /*04c0*/  FSETP.NEU.AND P0, PT, R3, 1, PT ;  /* 0x3f8000000300780b */ /* 0x000fe20003f0d000 */
[----:B------:R-:W1:Y:S01]  /*04d0*/  F2F.F64.F32 R26, R26 ;  /* 0x0000001a001a7310 */ /* 0x000e620000201800 */
[----:B------:R-:W-:Y:S02]  /*04e0*/  BSSY.RECONVERGENT B0, `(.L_x_6) ;  /* 0x0000018000007945 */ /* 0x000fe40003800200 */
[----:B------:R-:W-:Y:S02]  /*04f0*/  FSEL R6, R6, RZ, P0 ;  /* 0x000000ff06067208 */ /* 0x000fe40000000000 */
[----:B------:R-:W-:Y:S02]  /*0500*/  FSEL R7, R7, 1.875, P0 ;  /* 0x3ff0000007077808 */ /* 0x000fe40000000000 */
[----:B-1----:R-:W-:Y:S01]  /*0510*/  FSETP.GEU.AND P1, PT, |R27|, 6.5827683646048100446e-37, PT ;  /* 0x036000001b00780b */ /* 0x002fe20003f2e200 */
[----:B0-----:R-:W0:Y:S01]  /*0520*/  F2F.F64.F32 R4, UR6 ;  /* 0x0000000600047d10 */ /* 0x001e220008201800 */
[----:B-----5:R-:W-:-:S07]  /*0530*/  FFMA R10, R10, R13, UR7 ;  /* 0x000000070a0a7e23 */ /* 0x020fce000800000d */
[----:B------:R-:W1:Y:S01]  /*0540*/  F2F.F64.F32 R2, R10 ;  /* 0x0000000a00027310 */ /* 0x000e620000201800 */
[----:B0-----:R-:W-:-:S08]  /*0550*/  DFMA R4, R24, R6, R4 ;  /* 0x000000061804722b */ /* 0x001fd00000000004 */
[----:B-1----:R-:W-:Y:S01]  /*0560*/  DMUL R4, R4, R2 ;  /* 0x0000000204047228 */ /* 0x002fe20000000000 */
[----:B------:R-:W-:-:S05]  /*0570*/  IMAD.MOV.U32 R2, RZ, RZ, 0x1 ;  /* 0x00000001ff027424 */ /* 0x000fca00078e00ff */
[----:B------:R-:W0:Y:S02]  /*0580*/  MUFU.RCP64H R3, R5 ;  /* 0x0000000500037308 */ /* 0x000e240000001800 */
[----:B0-----:R-:W-:-:S08]  /*0590*/  DFMA R6, -R4, R2, 1 ;  /* 0x3ff000000406742b */ /* 0x001fd00000000102 */
[----:B------:R-:W-:-:S08]  /*05a0*/  DFMA R6, R6, R6, R6 ;  /* 0x000000060606722b */ /* 0x000fd00000000006 */
[----:B------:R-:W-:-:S08]  /*05b0*/  DFMA R6, R2, R6, R2 ;  /* 0x000000060206722b */ /* 0x000fd00000000002 */
[----:B------:R-:W-:-:S08]  /*05c0*/  DFMA R2, -R4, R6, 1 ;  /* 0x3ff000000402742b */ /* 0x000fd00000000106 */
[----:B------:R-:W-:-:S08]  /*05d0*/  DFMA R2, R6, R2, R6 ;  /* 0x000000020602722b */ /* 0x000fd00000000006 */
[----:B------:R-:W-:-:S08]  /*05e0*/  DMUL R6, R26, R2 ;  /* 0x000000021a067228 */ /* 0x000fd00000000000 */
[----:B------:R-:W-:-:S08]  /*05f0*/  DFMA R8, -R4, R6, R26 ;  /* 0x000000060408722b */ /* 0x000fd0000000011a */
[----:B------:R-:W-:-:S10]  /*0600*/  DFMA R2, R2, R8, R6 ;  /* 0x000000080202722b */ /* 0x000fd40000000006 */
[----:B------:R-:W-:-:S05]  /*0610*/  FFMA R6, RZ, R5, R3 ;  /* 0x00000005ff067223 */ /* 0x000fca0000000003 */
[----:B------:R-:W-:-:S13]  /*0620*/  FSETP.GT.AND P0, PT, |R6|, 1.469367938527859385e-39, PT ;  /* 0x001000000600780b */ /* 0x000fda0003f04200 */
[----:B------:R-:W-:Y:S05]  /*0630*/  @P0 BRA P1, `(.L_x_7) ;  /* 0x0000000000080947 */ /* 0x000fea0000800000 */
[----:B------:R-:W-:-:S07]  /*0640*/  MOV R10, 0x660 ;  /* 0x00000660000a7802 */ /* 0x000fce0000000f00 */
[----:B------:R-:W-:Y:S05]  /*0650*/  CALL.REL.NOINC `($__internal_0_$__cuda_sm20_div_rn_f64_full) ;  /* 0x0000000000187944 */ /* 0x000fea0003c00000 */
.L_x_7:
[----:B------:R-:W-:Y:S05]  /*0660*/  BSYNC.RECONVERGENT B0 ;  /* 0x0000000000007941 */ /* 0x000fea0003800200 */
.L_x_6:
[----:B------:R-:W0:Y:S01]  /*0670*/  LDC.64 R4, c[0x0][0x3a8] ;  /* 0x0000ea00ff047b82 */ /* 0x000e220000000a00 */
[----:B------:R-:W1:Y:S01]  /*0680*/  F2F.F32.F64 R3, R2 ;  /* 0x0000000200037310 */ /* 0x000e620000301000 */
[----:B0-----:R-:W-:-:S05]  /*0690*/  IMAD.WIDE R4, R0, 0x4, R4 ;  /* 0x0000000400047825 */ /* 0x001fca00078e0204 */
[----:B-1----:R-:W-:Y:S01]  /*06a0*/  STG.E desc[UR4][R4.64], R3 ;  /* 0x0000000304007986 */ /* 0x002fe2000c101904 */
[----:B------:R-:W-:Y:S05]  /*06b0*/  EXIT ;  /* 0x000000000000794d */ /* 0x000fea0003800000 */
        .weak           $__internal_0_$__cuda_sm20_div_rn_f64_full
        .type           $__internal_0_$__cuda_sm20_div_rn_f64_full,@function
        .size           $__internal_0_$__cuda_sm20_div_rn_f64_full,($structural_similarity_index$__internal_accurate_pow - $__internal_0_$__cuda_sm20_div_rn_f64_full)
$__internal_0_$__cuda_sm20_div_rn_f64_full:
[C---:B------:R-:W-:Y:S01]  /*06c0*/  FSETP.GEU.AND P0, PT, |R5|.reuse, 1.469367938527859385e-39, PT ;  /* 0x001000000500780b */ /* 0x040fe20003f0e200 */
[----:B------:R-:W-:Y:S01]  /*06d0*/  IMAD.MOV.U32 R7, RZ, RZ, R27 ;  /* 0x000000ffff077224 */ /* 0x000fe200078e001b */
[C---:B------:R-:W-:Y:S01]  /*06e0*/  LOP3.LUT R2, R5.reuse, 0x800fffff, RZ, 0xc0, !PT ;  /* 0x800fffff05027812 */ /* 0x040fe200078ec0ff */
[----:B------:R-:W-:Y:S01]  /*06f0*/  IMAD.MOV.U32 R16, RZ, RZ, 0x1 ;  /* 0x00000001ff107424 */ /* 0x000fe200078e00ff */
[----:B------:R-:W-:Y:S01]  /*0700*/  LOP3.LUT R14, R5, 0x7ff00000, RZ, 0xc0, !PT ;  /* 0x7ff00000050e7812 */ /* 0x000fe200078ec0ff */
[----:B------:R-:W-:Y:S01]  /*0710*/  IMAD.MOV.U32 R6, RZ, RZ, R26 ;  /* 0x000000ffff067224 */ /* 0x000fe200078e001a */
[----:B------:R-:W-:Y:S01]  /*0720*/  LOP3.LUT R3, R2, 0x3ff00000, RZ, 0xfc, !PT ;  /* 0x3ff0000002037812 */ /* 0x000fe200078efcff */
[----:B------:R-:W-:Y:S01]  /*0730*/  IMAD.MOV.U32 R2, RZ, RZ, R4 ;  /* 0x000000ffff027224 */ /* 0x000fe200078e0004 */
[C---:B------:R-:W-:Y:S01]  /*0740*/  FSETP.GEU.AND P2, PT, |R7|.reuse, 1.469367938527859385e-39, PT ;  /* 0x001000000700780b */ /* 0x040fe20003f4e200 */
[----:B------:R-:W-:Y:S01]  /*0750*/  BSSY.RECONVERGENT B1, `(.L_x_8) ;  /* 0x0000051000017945 */ /* 0x000fe20003800200 */
[----:B------:R-:W-:-:S03]  /*0760*/  LOP3.LUT R11, R7, 0x7ff00000, RZ, 0xc0, !PT ;  /* 0x7ff00000070b7812 */ /* 0x000fc600078ec0ff */
[----:B------:R-:W-:Y:S01]  /*0770*/  @!P0 DMUL R2, R4, 8.98846567431157953865e+307 ;  /* 0x7fe0000004028828 */ /* 0x000fe20000000000 */
[----:B------:R-:W-:-:S05]  /*0780*/  ISETP.GE.U32.AND P1, PT, R11, R14, PT ;  /* 0x0000000e0b00720c */ /* 0x000fca0003f26070 */
[----:B------:R-:W0:Y:S02]  /*0790*/  MUFU.RCP64H R17, R3 ;  /* 0x0000000300117308 */ /* 0x000e240000001800 */
[----:B------:R-:W-:Y:S01]  /*07a0*/  @!P2 LOP3.LUT R12, R5, 0x7ff00000, RZ, 0xc0, !PT ;  /* 0x7ff00000050ca812 */ /* 0x000fe200078ec0ff */
[----:B------:R-:W-:-:S03]  /*07b0*/  @!P2 IMAD.MOV.U32 R18, RZ, RZ, RZ ;  /* 0x000000ffff12a224 */ /* 0x000fc600078e00ff */
[----:B------:R-:W-:Y:S01]  /*07c0*/  @!P2 ISETP.GE.U32.AND P3, PT, R11, R12, PT ;  /* 0x0000000c0b00a20c */ /* 0x000fe20003f66070 */
[----:B------:R-:W-:-:S05]  /*07d0*/  IMAD.MOV.U32 R12, RZ, RZ, 0x1ca00000 ;  /* 0x1ca00000ff0c7424 */ /* 0x000fca00078e00ff */
[----:B------:R-:W-:-:S04]  /*07e0*/  @!P2 SEL R13, R12, 0x63400000, !P3 ;  /* 0x634000000c0da807 */ /* 0x000fc80005800000 */
[----:B------:R-:W-:Y:S01]  /*07f0*/  @!P2 LOP3.LUT R13, R13, 0x80000000, R7, 0xf8, !PT ;  /* 0x800000000d0da812 */ /* 0x000fe200078ef807 */
[----:B0-----:R-:W-:-:S03]  /*0800*/  DFMA R8, R16, -R2, 1 ;  /* 0x3ff000001008742b */ /* 0x001fc60000000802 */
[----:B------:R-:W-:-:S05]  /*0810*/  @!P2 LOP3.LUT R19, R13, 0x100000, RZ, 0xfc, !PT ;  /* 0x001000000d13a812 */ /* 0x000fca00078efcff */
[----:B------:R-:W-:-:S08]  /*0820*/  DFMA R8, R8, R8, R8 ;  /* 0x000000080808722b */ /* 0x000fd00000000008 */
[----:B------:R-:W-:Y:S01]  /*0830*/  DFMA R16, R16, R8, R16 ;  /* 0x000000081010722b */ /* 0x000fe20000000010 */
[----:B------:R-:W-:Y:S01]  /*0840*/  SEL R9, R12, 0x63400000, !P1 ;  /* 0x634000000c097807 */ /* 0x000fe20004800000 */
[----:B------:R-:W-:-:S03]  /*0850*/  IMAD.MOV.U32 R8, RZ, RZ, R6 ;  /* 0x000000ffff087224 */ /* 0x000fc600078e0006 */
[----:B------:R-:W-:-:S03]  /*0860*/  LOP3.LUT R9, R9, 0x800fffff, R7, 0xf8, !PT ;  /* 0x800fffff09097812 */ /* 0x000fc600078ef807 */
[----:B------:R-:W-:-:S03]  /*0870*/  DFMA R20, R16, -R2, 1 ;  /* 0x3ff000001014742b */ /* 0x000fc60000000802 */
[----:B------:R-:W-:-:S05]  /*0880*/  @!P2 DFMA R8, R8, 2, -R18 ;  /* 0x400000000808a82b */ /* 0x000fca0000000812 */
[----:B------:R-:W-:Y:S01]  /*0890*/  DFMA R16, R16, R20, R16 ;  /* 0x000000141010722b */ /* 0x000fe20000000010 */
[----:B------:R-:W-:Y:S02]  /*08a0*/  IMAD.MOV.U32 R21, RZ, RZ, R11 ;  /* 0x000000ffff157224 */ /* 0x000fe400078e000b */
[----:B------:R-:W-:Y:S01]  /*08b0*/  IMAD.MOV.U32 R20, RZ, RZ, R14 ;  /* 0x000000ffff147224 */ /* 0x000fe200078e000e */
[----:B------:R-:W-:Y:S02]  /*08c0*/  @!P0 LOP3.LUT R20, R3, 0x7ff00000, RZ, 0xc0, !PT ;  /* 0x7ff0000003148812 */ /* 0x000fe400078ec0ff */
[----:B------:R-:W-:Y:S02]  /*08d0*/  @!P2 LOP3.LUT R21, R9, 0x7ff00000, RZ, 0xc0, !PT ;  /* 0x7ff000000915a812 */ /* 0x000fe400078ec0ff */
[----:B------:R-:W-:Y:S01]  /*08e0*/  DMUL R18, R16, R8 ;  /* 0x0000000810127228 */ /* 0x000fe20000000000 */
[----:B------:R-:W-:Y:S02]  /*08f0*/  VIADD R22, R20, 0xffffffff ;  /* 0xffffffff14167836 */ /* 0x000fe40000000000 */
[----:B------:R-:W-:-:S05]  /*0900*/  VIADD R13, R21, 0xffffffff ;  /* 0xffffffff150d7836 */ /* 0x000fca0000000000 */
[----:B------:R-:W-:Y:S01]  /*0910*/  DFMA R14, R18, -R2, R8 ;  /* 0x80000002120e722b */ /* 0x000fe20000000008 */
[----:B------:R-:W-:-:S04]  /*0920*/  ISETP.GT.U32.AND P0, PT, R13, 0x7feffffe, PT ;  /* 0x7feffffe0d00780c */ /* 0x000fc80003f04070 */
[----:B------:R-:W-:-:S03]  /*0930*/  ISETP.GT.U32.OR P0, PT, R22, 0x7feffffe, P0 ;  /* 0x7feffffe1600780c */ /* 0x000fc60000704470 */
[----:B------:R-:W-:-:S10]  /*0940*/  DFMA R14, R16, R14, R18 ;  /* 0x0000000e100e722b */ /* 0x000fd40000000012 */
[----:B------:R-:W-:Y:S05]  /*0950*/  @P0 BRA `(.L_x_9) ;  /* 0x00000000006c0947 */ /* 0x000fea0003800000 */
[----:B------:R-:W-:-:S04]  /*0960*/  LOP3.LUT R16, R5, 0x7ff00000, RZ, 0xc0, !PT ;  /* 0x7ff0000005107812 */ /* 0x000fc800078ec0ff */
[CC--:B------:R-:W-:Y:S02]  /*0970*/  VIADDMNMX R6, R11.reuse, -R16.reuse, 0xb9600000, !PT ;  /* 0xb96000000b067446 */ /* 0x0c0fe40007800910 */
[----:B------:R-:W-:Y:S02]  /*0980*/  ISETP.GE.U32.AND P0, PT, R11, R16, PT ;  /* 0x000000100b00720c */ /* 0x000fe40003f06070 */
[----:B------:R-:W-:Y:S02]  /*0990*/  VIMNMX R6, PT, PT, R6, 0x46a00000, PT ;  /* 0x46a0000006067848 */ /* 0x000fe40003fe0100 */
[----:B------:R-:W-:-:S05]  /*09a0*/  SEL R11, R12, 0x63400000, !P0 ;  /* 0x634000000c0b7807 */ /* 0x000fca0004000000 */
[----:B------:R-:W-:Y:S02]  /*09b0*/  IMAD.IADD R11, R6, 0x1, -R11 ;  /* 0x00000001060b7824 */ /* 0x000fe400078e0a0b */
[----:B------:R-:W-:Y:S02]  /*09c0*/  IMAD.MOV.U32 R6, RZ, RZ, RZ ;  /* 0x000000ffff067224 */ /* 0x000fe400078e00ff */
[----:B------:R-:W-:-:S06]  /*09d0*/  VIADD R7, R11, 0x7fe00000 ;  /* 0x7fe000000b077836 */ /* 0x000fcc0000000000 */
[----:B------:R-:W-:-:S10]  /*09e0*/  DMUL R12, R14, R6 ;  /* 0x000000060e0c7228 */ /* 0x000fd40000000000 */
[----:B------:R-:W-:-:S13]  /*09f0*/  FSETP.GTU.AND P0, PT, |R13|, 1.469367938527859385e-39, PT ;  /* 0x001000000d00780b */ /* 0x000fda0003f0c200 */
[----:B------:R-:W-:Y:S05]  /*0a00*/  @P0 BRA `(.L_x_10) ;  /* 0x0000000000940947 */ /* 0x000fea0003800000 */
[----:B------:R-:W-:Y:S01]  /*0a10*/  DFMA R2, R14, -R2, R8 ;  /* 0x800000020e02722b */ /* 0x000fe20000000008 */
[----:B------:R-:W-:-:S09]  /*0a20*/  IMAD.MOV.U32 R6, RZ, RZ, RZ ;  /* 0x000000ffff067224 */ /* 0x000fd200078e00ff */
[C---:B------:R-:W-:Y:S02]  /*0a30*/  FSETP.NEU.AND P0, PT, R3.reuse, RZ, PT ;  /* 0x000000ff0300720b */ /* 0x040fe40003f0d000 */
[----:B------:R-:W-:-:S04]  /*0a40*/  LOP3.LUT R5, R3, 0x80000000, R5, 0x48, !PT ;  /* 0x8000000003057812 */ /* 0x000fc800078e4805 */
[----:B------:R-:W-:-:S07]  /*0a50*/  LOP3.LUT R7, R5, R7, RZ, 0xfc, !PT ;  /* 0x0000000705077212 */ /* 0x000fce00078efcff */
[----:B------:R-:W-:Y:S05]  /*0a60*/  @!P0 BRA `(.L_x_10) ;  /* 0x00000000007c8947 */ /* 0x000fea0003800000 */
[----:B------:R-:W-:Y:S01]  /*0a70*/  IMAD.MOV R3, RZ, RZ, -R11 ;  /* 0x000000ffff037224 */ /* 0x000fe200078e0a0b */
[----:B------:R-:W-:Y:S01]  /*0a80*/  DMUL.RP R6, R14, R6 ;  /* 0x000000060e067228 */ /* 0x000fe20000008000 */
[----:B------:R-:W-:-:S06]  /*0a90*/  IMAD.MOV.U32 R2, RZ, RZ, RZ ;  /* 0x000000ffff027224 */ /* 0x000fcc00078e00ff */
[----:B------:R-:W-:-:S03]  /*0aa0*/  DFMA R2, R12, -R2, R14 ;  /* 0x800000020c02722b */ /* 0x000fc6000000000e */
[----:B------:R-:W-:-:S03]  /*0ab0*/  LOP3.LUT R5, R7, R5, RZ, 0x3c, !PT ;  /* 0x0000000507057212 */ /* 0x000fc600078e3cff */
[----:B------:R-:W-:-:S04]  /*0ac0*/  IADD3 R2, PT, PT, -R11, -0x43300000, RZ ;  /* 0xbcd000000b027810 */ /* 0x000fc80007ffe1ff */
[----:B------:R-:W-:-:S04]  /*0ad0*/  FSETP.NEU.AND P0, PT, |R3|, R2, PT ;  /* 0x000000020300720b */ /* 0x000fc80003f0d200 */
[----:B------:R-:W-:Y:S02]  /*0ae0*/  FSEL R12, R6, R12, !P0 ;  /* 0x0000000c060c7208 */ /* 0x000fe40004000000 */
[----:B------:R-:W-:Y:S01]  /*0af0*/  FSEL R13, R5, R13, !P0 ;  /* 0x0000000d050d7208 */ /* 0x000fe20004000000 */
[----:B------:R-:W-:Y:S06]  /*0b00*/  BRA `(.L_x_10) ;  /* 0x0000000000547947 */ /* 0x000fec0003800000 */
.L_x_9:
[----:B------:R-:W-:-:S14]  /*0b10*/  DSETP.NAN.AND P0, PT, R6, R6, PT ;  /* 0x000000060600722a */ /* 0x000fdc0003f08000 */
[----:B------:R-:W-:Y:S05]  /*0b20*/  @P0 BRA `(.L_x_11) ;  /* 0x0000000000440947 */ /* 0x000fea0003800000 */
[----:B------:R-:W-:-:S14]  /*0b30*/  DSETP.NAN.AND P0, PT, R4, R4, PT ;  /* 0x000000040400722a */ /* 0x000fdc0003f08000 */
[----:B------:R-:W-:Y:S05]  /*0b40*/  @P0 BRA `(.L_x_12) ;  /* 0x0000000000300947 */ /* 0x000fea0003800000 */
[----:B------:R-:W-:Y:S01]  /*0b50*/  ISETP.NE.AND P0, PT, R21, R20, PT ;  /* 0x000000141500720c */ /* 0x000fe20003f05270 */
[----:B------:R-:W-:Y:S02]  /*0b60*/  IMAD.MOV.U32 R12, RZ, RZ, 0x0 ;  /* 0x00000000ff0c7424 */ /* 0x000fe400078e00ff */
[----:B------:R-:W-:-:S10]  /*0b70*/  IMAD.MOV.U32 R13, RZ, RZ, -0x80000 ;  /* 0xfff80000ff0d7424 */ /* 0x000fd400078e00ff */
[----:B------:R-:W-:Y:S05]  /*0b80*/  @!P0 BRA `(.L_x_10) ;  /* 0x0000000000348947 */ /* 0x000fea0003800000 */
[----:B------:R-:W-:Y:S02]  /*0b90*/  ISETP.NE.AND P0, PT, R21, 0x7ff00000, PT ;  /* 0x7ff000001500780c */ /* 0x000fe40003f05270 */
[----:B------:R-:W-:Y:S02]  /*0ba0*/  LOP3.LUT R13, R7, 0x80000000, R5, 0x48, !PT ;  /* 0x80000000070d7812 */ /* 0x000fe400078e4805 */
[----:B------:R-:W-:-:S13]  /*0bb0*/  ISETP.EQ.OR P0, PT, R20, RZ, !P0 ;  /* 0x000000ff1400720c */ /* 0x000fda0004702670 */
[----:B------:R-:W-:Y:S01]  /*0bc0*/  @P0 LOP3.LUT R2, R13, 0x7ff00000, RZ, 0xfc, !PT ;  /* 0x7ff000000d020812 */ /* 0x000fe200078efcff */
[----:B------:R-:W-:Y:S02]  /*0bd0*/  @!P0 IMAD.MOV.U32 R12, RZ, RZ, RZ ;  /* 0x000000ffff0c8224 */ /* 0x000fe400078e00ff */
[----:B------:R-:W-:Y:S02]  /*0be0*/  @P0 IMAD.MOV.U32 R12, RZ, RZ, RZ ;  /* 0x000000ffff0c0224 */ /* 0x000fe400078e00ff */
[----:B------:R-:W-:Y:S01]  /*0bf0*/  @P0 IMAD.MOV.U32 R13, RZ, RZ, R2 ;  /* 0x000000ffff0d0224 */ /* 0x000fe200078e0002 */
[----:B------:R-:W-:Y:S06]  /*0c00*/  BRA `(.L_x_10) ;  /* 0x0000000000147947 */ /* 0x000fec0003800000 */
.L_x_12:
[----:B------:R-:W-:Y:S01]  /*0c10*/  LOP3.LUT R13, R5, 0x80000, RZ, 0xfc, !PT ;  /* 0x00080000050d7812 */ /* 0x000fe200078efcff */
[----:B------:R-:W-:Y:S01]  /*0c20*/  IMAD.MOV.U32 R12, RZ, RZ, R4 ;  /* 0x000000ffff0c7224 */ /* 0x000fe200078e0004 */
[----:B------:R-:W-:Y:S06]  /*0c30*/  BRA `(.L_x_10) ;  /* 0x0000000000087947 */ /* 0x000fec0003800000 */
.L_x_11:
[----:B------:R-:W-:Y:S01]  /*0c40*/  LOP3.LUT R13, R7, 0x80000, RZ, 0xfc, !PT ;  /* 0x00080000070d7812 */ /* 0x000fe200078efcff */
[----:B------:R-:W-:-:S07]  /*0c50*/  IMAD.MOV.U32 R12, RZ, RZ, R6 ;  /* 0x000000ffff0c7224 */ /* 0x000fce00078e0006 */
.L_x_10:
[----:B------:R-:W-:Y:S05]  /*0c60*/  BSYNC.RECONVERGENT B1 ;  /* 0x0000000000017941 */ /* 0x000fea0003800200 */
.L_x_8:
[----:B------:R-:W-:Y:S02]  /*0c70*/  IMAD.MOV.U32 R11, RZ, RZ, 0x0 ;  /* 0x00000000ff0b7424 */ /* 0x000fe400078e00ff */
[----:B------:R-:W-:Y:S02]  /*0c80*/  IMAD.MOV.U32 R2, RZ, RZ, R12 ;  /* 0x000000ffff027224 */ /* 0x000fe400078e000c */
[----:B------:R-:W-:Y:S01]  /*0c90*/  IMAD.MOV.U32 R3, RZ, RZ, R13 ;  /* 0x000000ffff037224 */ /* 0x000fe200078e000d */
[----:B------:R-:W-:Y:S06]  /*0ca0*/  RET.REL.NODEC R10 `(structural_similarity_index) ;  /* 0xfffffff00ad47950 */ /* 0x000fec0003c3ffff */
        .type           $structural_similarity_index$__internal_accurate_pow,@function
        .size           $structural_similarity_index$__internal_accurate_pow,(.L_x_16 - $structural_similarity_index$__internal_accurate_pow)
$structural_similarity_index$__internal_accurate_pow:
[----:B------:R-:W-:Y:S01]  /*0cb0*/  ISETP.GT.U32.AND P0, PT, R27, 0xfffff, PT ;  /* 0x000fffff1b00780c */ /* 0x000fe20003f04070 */
[--C-:B------:R-:W-:Y:S01]  /*0cc0*/  IMAD.MOV.U32 R9, RZ, RZ, R27.reuse ;  /* 0x000000ffff097224 */ /* 0x100fe200078e001b */
[----:B------:R-:W-:Y:S01]  /*0cd0*/  UMOV UR6, 0x7d2cafe2 ;  /* 0x7d2cafe200067882 */ /* 0x000fe20000000000 */
[----:B------:R-:W-:Y:S01]  /*0ce0*/  IMAD.MOV.U32 R14, RZ, RZ, RZ ;  /* 0x000000ffff0e7224 */ /* 0x000fe200078e00ff */
[----:B------:R-:W-:Y:S01]  /*0cf0*/  UMOV UR7, 0x3eb0f5ff ;  /* 0x3eb0f5ff00077882 */ /* 0x000fe20000000000 */
[----:B------:R-:W-:Y:S01]  /*0d00*/  IMAD.MOV.U32 R12, RZ, RZ, 0x41ad3b5a ;  /* 0x41ad3b5aff0c7424 */ /* 0x000fe200078e00ff */
[----:B------:R-:W-:Y:S01]  /*0d10*/  SHF.R.U32.HI R27, RZ, 0x14, R27 ;  /* 0x00000014ff1b7819 */ /* 0x000fe2000001161b */
[----:B------:R-:W-:Y:S01]  /*0d20*/  IMAD.MOV.U32 R13, RZ, RZ, 0x3ed0f5d2 ;  /* 0x3ed0f5d2ff0d7424 */ /* 0x000fe200078e00ff */
[----:B------:R-:W-:Y:S01]  /*0d30*/  UMOV UR8, 0x3b39803f ;  /* 0x3b39803f00087882 */ /* 0x000fe20000000000 */
[----:B------:R-:W-:-:S04]  /*0d40*/  UMOV UR9, 0x3c7abc9e ;  /* 0x3c7abc9e00097882 */ /* 0x000fc80000000000 */
[----:B------:R-:W-:-:S10]  /*0d50*/  @!P0 DMUL R6, R8, 1.80143985094819840000e+16 ;  /* 0x4350000008068828 */ /* 0x000fd40000000000 */
[----:B------:R-:W-:Y:S01]  /*0d60*/  @!P0 IMAD.MOV.U32 R9, RZ, RZ, R7 ;  /* 0x000000ffff098224 */ /* 0x000fe200078e0007 */
[----:B------:R-:W-:Y:S01]  /*0d70*/  @!P0 LEA.HI R27, R7, 0xffffffca, RZ, 0xc ;  /* 0xffffffca071b8811 */ /* 0x000fe200078f60ff */
[----:B------:R-:W-:-:S03]  /*0d80*/  @!P0 IMAD.MOV.U32 R8, RZ, RZ, R6 ;  /* 0x000000ffff088224 */ /* 0x000fc600078e0006 */
[----:B------:R-:W-:Y:S01]  /*0d90*/  LOP3.LUT R9, R9, 0x800fffff, RZ, 0xc0, !PT ;  /* 0x800fffff09097812 */ /* 0x000fe200078ec0ff */
[----:B------:R-:W-:Y:S02]  /*0da0*/  IMAD.MOV.U32 R10, RZ, RZ, R8 ;  /* 0x000000ffff0a7224 */ /* 0x000fe400078e0008 */
[----:B------:R-:W-:Y:S01]  /*0db0*/  VIADD R6, R27, 0xfffffc01 ;  /* 0xfffffc011b067836 */ /* 0x000fe20000000000 */
[----:B------:R-:W-:-:S04]  /*0dc0*/  LOP3.LUT R11, R9, 0x3ff00000, RZ, 0xfc, !PT ;  /* 0x3ff00000090b7812 */ /* 0x000fc800078efcff */
[----:B------:R-:W-:-:S13]  /*0dd0*/  ISETP.GE.U32.AND P1, PT, R11, 0x3ff6a09f, PT ;  /* 0x3ff6a09f0b00780c */ /* 0x000fda0003f26070 */
[----:B------:R-:W-:Y:S02]  /*0de0*/  @P1 VIADD R9, R11, 0xfff00000 ;  /* 0xfff000000b091836 */ /* 0x000fe40000000000 */
[----:B------:R-:W-:Y:S02]  /*0df0*/  @P1 VIADD R6, R27, 0xfffffc02 ;  /* 0xfffffc021b061836 */ /* 0x000fe40000000000 */
[----:B------:R-:W-:-:S06]  /*0e00*/  @P1 IMAD.MOV.U32 R11, RZ, RZ, R9 ;  /* 0x000000ffff0b1224 */ /* 0x000fcc00078e0009 */
[C---:B------:R-:W-:Y:S02]  /*0e10*/  DADD R16, R10.reuse, 1 ;  /* 0x3ff000000a107429 */ /* 0x040fe40000000000 */
[----:B------:R-:W-:-:S04]  /*0e20*/  DADD R10, R10, -1 ;  /* 0xbff000000a0a7429 */ /* 0x000fc80000000000 */
[----:B------:R-:W0:Y:S02]  /*0e30*/  MUFU.RCP64H R15, R17 ;  /* 0x00000011000f7308 */ /* 0x000e240000001800 */
[----:B0-----:R-:W-:-:S08]  /*0e40*/  DFMA R8, -R16, R14, 1 ;  /* 0x3ff000001008742b */ /* 0x001fd0000000010e */
[----:B------:R-:W-:-:S08]  /*0e50*/  DFMA R8, R8, R8, R8 ;  /* 0x000000080808722b */ /* 0x000fd00000000008 */
[----:B------:R-:W-:-:S08]  /*0e60*/  DFMA R14, R14, R8, R14 ;  /* 0x000000080e0e722b */ /* 0x000fd0000000000e */
[----:B------:R-:W-:-:S08]  /*0e70*/  DMUL R8, R10, R14 ;  /* 0x0000000e0a087228 */ /* 0x000fd00000000000 */
[----:B------:R-:W-:-:S08]  /*0e80*/  DFMA R8, R10, R14, R8 ;  /* 0x0000000e0a08722b */ /* 0x000fd00000000008 */
[----:B------:R-:W-:-:S08]  /*0e90*/  DMUL R20, R8, R8 ;  /* 0x0000000808147228 */ /* 0x000fd00000000000 */
[----:B------:R-:W-:Y:S01]  /*0ea0*/  DFMA R12, R20, UR6, R12 ;  /* 0x00000006140c7c2b */ /* 0x000fe2000800000c */
[----:B------:R-:W-:Y:S01]  /*0eb0*/  UMOV UR6, 0x75488a3f ;  /* 0x75488a3f00067882 */ /* 0x000fe20000000000 */
[----:B------:R-:W-:-:S06]  /*0ec0*/  UMOV UR7, 0x3ef3b20a ;  /* 0x3ef3b20a00077882 */ /* 0x000fcc0000000000 */
[----:B------:R-:W-:Y:S01]  /*0ed0*/  DFMA R18, R20, R12, UR6 ;  /* 0x0000000614127e2b */ /* 0x000fe2000800000c */
[----:B------:R-:W-:Y:S01]  /*0ee0*/  UMOV UR6, 0xe4faecd5 ;  /* 0xe4faecd500067882 */ /* 0x000fe20000000000 */
[----:B------:R-:W-:Y:S01]  /*0ef0*/  UMOV UR7, 0x3f1745cd ;  /* 0x3f1745cd00077882 */ /* 0x000fe20000000000 */
[----:B------:R-:W-:-:S05]  /*0f00*/  DADD R12, R10, -R8 ;  /* 0x000000000a0c7229 */ /* 0x000fca0000000808 */
[----:B------:R-:W-:Y:S01]  /*0f10*/  DFMA R18, R20, R18, UR6 ;  /* 0x0000000614127e2b */ /* 0x000fe20008000012 */
[----:B------:R-:W-:Y:S01]  /*0f20*/  UMOV UR6, 0x258a578b ;  /* 0x258a578b00067882 */ /* 0x000fe20000000000 */
[----:B------:R-:W-:Y:S01]  /*0f30*/  UMOV UR7, 0x3f3c71c7 ;  /* 0x3f3c71c700077882 */ /* 0x000fe20000000000 */
[----:B------:R-:W-:-:S05]  /*0f40*/  DADD R12, R12, R12 ;  /* 0x000000000c0c7229 */ /* 0x000fca000000000c */
[----:B------:R-:W-:Y:S01]  /*0f50*/  DFMA R18, R20, R18, UR6 ;  /* 0x0000000614127e2b */ /* 0x000fe20008000012 */
[----:B------:R-:W-:Y:S01]  /*0f60*/  UMOV UR6, 0x9242b910 ;  /* 0x9242b91000067882 */ /* 0x000fe20000000000 */
[----:B------:R-:W-:Y:S01]  /*0f70*/  UMOV UR7, 0x3f624924 ;  /* 0x3f62492400077882 */ /* 0x000fe20000000000 */
[----:B------:R-:W-:-:S05]  /*0f80*/  DFMA R12, R10, -R8, R12 ;  /* 0x800000080a0c722b */ /* 0x000fca000000000c */
[----:B------:R-:W-:Y:S01]  /*0f90*/  DFMA R18, R20, R18, UR6 ;  /* 0x0000000614127e2b */ /* 0x000fe20008000012 */
[----:B------:R-:W-:Y:S01]  /*0fa0*/  UMOV UR6, 0x99999dfb ;  /* 0x99999dfb00067882 */ /* 0x000fe20000000000 */
[----:B------:R-:W-:Y:S01]  /*0fb0*/  UMOV UR7, 0x3f899999 ;  /* 0x3f89999900077882 */ /* 0x000fe20000000000 */
[----:B------:R-:W-:Y:S02]  /*0fc0*/  DMUL R12, R14, R12 ;  /* 0x0000000c0e0c7228 */ /* 0x000fe40000000000 */
[----:B------:R-:W-:-:S03]  /*0fd0*/  DMUL R14, R8, R8 ;  /* 0x00000008080e7228 */ /* 0x000fc60000000000 */
[----:B------:R-:W-:Y:S01]  /*0fe0*/  DFMA R18, R20, R18, UR6 ;  /* 0x0000000614127e2b */ /* 0x000fe20008000012 */
[----:B------:R-:W-:Y:S01]  /*0ff0*/  UMOV UR6, 0x55555555 ;  /* 0x5555555500067882 */ /* 0x000fe20000000000 */
[----:B------:R-:W-:-:S03]  /*1000*/  UMOV UR7, 0x3fb55555 ;  /* 0x3fb5555500077882 */ /* 0x000fc60000000000 */
[----:B------:R-:W-:-:S03]  /*1010*/  DMUL R22, R8, R14 ;  /* 0x0000000e08167228 */ /* 0x000fc60000000000 */
[----:B------:R-:W-:-:S08]  /*1020*/  DFMA R10, R20, R18, UR6 ;  /* 0x00000006140a7e2b */ /* 0x000fd00008000012 */
[----:B------:R-:W-:Y:S01]  /*1030*/  DADD R16, -R10, UR6 ;  /* 0x000000060a107e29 */ /* 0x000fe20008000100 */
[----:B------:R-:W-:Y:S01]  /*1040*/  UMOV UR6, 0xb9e7b0 ;  /* 0x00b9e7b000067882 */ /* 0x000fe20000000000 */
[----:B------:R-:W-:-:S06]  /*1050*/  UMOV UR7, 0x3c46a4cb ;  /* 0x3c46a4cb00077882 */ /* 0x000fcc0000000000 */
[----:B------:R-:W-:Y:S02]  /*1060*/  DFMA R16, R20, R18, R16 ;  /* 0x000000121410722b */ /* 0x000fe40000000010 */
[----:B------:R-:W-:Y:S01]  /*1070*/  DFMA R18, R8, R8, -R14 ;  /* 0x000000080812722b */ /* 0x000fe2000000080e */
[----:B------:R-:W-:Y:S02]  /*1080*/  VIADD R21, R13, 0x100000 ;  /* 0x001000000d157836 */ /* 0x000fe40000000000 */
[----:B------:R-:W-:-:S06]  /*1090*/  IMAD.MOV.U32 R20, RZ, RZ, R12 ;  /* 0x000000ffff147224 */ /* 0x000fcc00078e000c */
[----:B------:R-:W-:Y:S02]  /*10a0*/  DFMA R18, R8, R20, R18 ;  /* 0x000000140812722b */ /* 0x000fe40000000012 */
[----:B------:R-:W-:Y:S01]  /*10b0*/  DADD R20, R16, -UR6 ;  /* 0x8000000610147e29 */ /* 0x000fe20008000000 */
[----:B------:R-:W-:Y:S01]  /*10c0*/  UMOV UR6, 0x80000000 ;  /* 0x8000000000067882 */ /* 0x000fe20000000000 */
[----:B------:R-:W-:Y:S01]  /*10d0*/  DFMA R16, R8, R14, -R22 ;  /* 0x0000000e0810722b */ /* 0x000fe20000000816 */
[----:B------:R-:W-:-:S07]  /*10e0*/  UMOV UR7, 0x43300000 ;  /* 0x4330000000077882 */ /* 0x000fce0000000000 */
[----:B------:R-:W-:Y:S02]  /*10f0*/  DFMA R16, R12, R14, R16 ;  /* 0x0000000e0c10722b */ /* 0x000fe40000000010 */
[----:B------:R-:W-:-:S06]  /*1100*/  DADD R14, R10, R20 ;  /* 0x000000000a0e7229 */ /* 0x000fcc0000000014 */
[----:B------:R-:W-:Y:S02]  /*1110*/  DFMA R16, R8, R18, R16 ;  /* 0x000000120810722b */ /* 0x000fe40000000010 */
[----:B------:R-:W-:Y:S02]  /*1120*/  DADD R18, R10, -R14 ;  /* 0x000000000a127229 */ /* 0x000fe4000000080e */
[----:B------:R-:W-:-:S06]  /*1130*/  DMUL R10, R14, R22 ;  /* 0x000000160e0a7228 */ /* 0x000fcc0000000000 */
[----:B------:R-:W-:Y:S02]  /*1140*/  DADD R20, R20, R18 ;  /* 0x0000000014147229 */ /* 0x000fe40000000012 */
[----:B------:R-:W-:-:S08]  /*1150*/  DFMA R18, R14, R22, -R10 ;  /* 0x000000160e12722b */ /* 0x000fd0000000080a */
[----:B------:R-:W-:-:S08]  /*1160*/  DFMA R16, R14, R16, R18 ;  /* 0x000000100e10722b */ /* 0x000fd00000000012 */
[----:B------:R-:W-:-:S08]  /*1170*/  DFMA R20, R20, R22, R16 ;  /* 0x000000161414722b */ /* 0x000fd00000000010 */
[----:B------:R-:W-:-:S08]  /*1180*/  DADD R16, R10, R20 ;  /* 0x000000000a107229 */ /* 0x000fd00000000014 */
[--C-:B------:R-:W-:Y:S02]  /*1190*/  DADD R14, R8, R16.reuse ;  /* 0x00000000080e7229 */ /* 0x100fe40000000010 */
[----:B------:R-:W-:-:S06]  /*11a0*/  DADD R10, R10, -R16 ;  /* 0x000000000a0a7229 */ /* 0x000fcc0000000810 */
[----:B------:R-:W-:Y:S02]  /*11b0*/  DADD R8, R8, -R14 ;  /* 0x0000000008087229 */ /* 0x000fe4000000080e */
[----:B------:R-:W-:-:S06]  /*11c0*/  DADD R10, R20, R10 ;  /* 0x00000000140a7229 */ /* 0x000fcc000000000a */
[----:B------:R-:W-:-:S08]  /*11d0*/  DADD R8, R16, R8 ;  /* 0x0000000010087229 */ /* 0x000fd00000000008 */
[----:B------:R-:W-:-:S08]  /*11e0*/  DADD R8, R10, R8 ;  /* 0x000000000a087229 */ /* 0x000fd00000000008 */
[----:B------:R-:W-:Y:S01]  /*11f0*/  DADD R12, R12, R8 ;  /* 0x000000000c0c7229 */ /* 0x000fe20000000008 */
[----:B------:R-:W-:Y:S01]  /*1200*/  LOP3.LUT R8, R6, 0x80000000, RZ, 0x3c, !PT ;  /* 0x8000000006087812 */ /* 0x000fe200078e3cff */
[----:B------:R-:W-:-:S06]  /*1210*/  IMAD.MOV.U32 R9, RZ, RZ, 0x43300000 ;  /* 0x43300000ff097424 */ /* 0x000fcc00078e00ff */
[----:B------:R-:W-:Y:S02]  /*1220*/  DADD R10, R14, R12 ;  /* 0x000000000e0a7229 */ /* 0x000fe4000000000c */
[----:B------:R-:W-:Y:S01]  /*1230*/  DADD R8, R8, -UR6 ;  /* 0x8000000608087e29 */ /* 0x000fe20008000000 */
[----:B------:R-:W-:Y:S01]  /*1240*/  UMOV UR6, 0xfefa39ef ;  /* 0xfefa39ef00067882 */ /* 0x000fe20000000000 */
[----:B------:R-:W-:-:S04]  /*1250*/  UMOV UR7, 0x3fe62e42 ;  /* 0x3fe62e4200077882 */ /* 0x000fc80000000000 */
[--C-:B------:R-:W-:Y:S02]  /*1260*/  DADD R16, R14, -R10.reuse ;  /* 0x000000000e107229 */ /* 0x100fe4000000080a */
[----:B------:R-:W-:-:S06]  /*1270*/  DFMA R6, R8, UR6, R10 ;  /* 0x0000000608067c2b */ /* 0x000fcc000800000a */
[----:B------:R-:W-:Y:S02]  /*1280*/  DADD R16, R12, R16 ;  /* 0x000000000c107229 */ /* 0x000fe40000000010 */
[----:B------:R-:W-:-:S08]  /*1290*/  DFMA R14, R8, -UR6, R6 ;  /* 0x80000006080e7c2b */ /* 0x000fd00008000006 */
[----:B------:R-:W-:-:S08]  /*12a0*/  DADD R14, -R10, R14 ;  /* 0x000000000a0e7229 */ /* 0x000fd0000000010e */
[----:B------:R-:W-:-:S08]  /*12b0*/  DADD R14, R16, -R14 ;  /* 0x00000000100e7229 */ /* 0x000fd0000000080e */
[----:B------:R-:W-:-:S08]  /*12c0*/  DFMA R14, R8, UR8, R14 ;  /* 0x00000008080e7c2b */ /* 0x000fd0000800000e */
[----:B------:R-:W-:-:S08]  /*12d0*/  DADD R8, R6, R14 ;  /* 0x0000000006087229 */ /* 0x000fd0000000000e */
[----:B------:R-:W-:Y:S02]  /*12e0*/  DADD R6, R6, -R8 ;  /* 0x0000000006067229 */ /* 0x000fe40000000808 */
[----:B------:R-:W-:-:S06]  /*12f0*/  DMUL R12, R8, 2 ;  /* 0x40000000080c7828 */ /* 0x000fcc0000000000 */
[----:B------:R-:W-:Y:S02]  /*1300*/  DADD R14, R14, R6 ;  /* 0x000000000e0e7229 */ /* 0x000fe40000000006 */
[----:B------:R-:W-:Y:S01]  /*1310*/  DFMA R8, R8, 2, -R12 ;  /* 0x400000000808782b */ /* 0x000fe2000000080c */
[----:B------:R-:W-:Y:S02]  /*1320*/  IMAD.MOV.U32 R6, RZ, RZ, 0x652b82fe ;  /* 0x652b82feff067424 */ /* 0x000fe400078e00ff */
[----:B------:R-:W-:-:S05]  /*1330*/  IMAD.MOV.U32 R7, RZ, RZ, 0x3ff71547 ;  /* 0x3ff71547ff077424 */ /* 0x000fca00078e00ff */
[----:B------:R-:W-:-:S08]  /*1340*/  DFMA R14, R14, 2, R8 ;  /* 0x400000000e0e782b */ /* 0x000fd00000000008 */
[----:B------:R-:W-:-:S08]  /*1350*/  DADD R8, R12, R14 ;  /* 0x000000000c087229 */ /* 0x000fd0000000000e */
[----:B------:R-:W-:Y:S02]  /*1360*/  DFMA R6, R8, R6, 6.75539944105574400000e+15 ;  /* 0x433800000806742b */ /* 0x000fe40000000006 */
[----:B------:R-:W-:Y:S01]  /*1370*/  FSETP.GEU.AND P0, PT, |R9|, 4.1917929649353027344, PT ;  /* 0x4086232b0900780b */ /* 0x000fe20003f0e200 */
[----:B------:R-:W-:-:S05]  /*1380*/  DADD R12, R12, -R8 ;  /* 0x000000000c0c7229 */ /* 0x000fca0000000808 */
[----:B------:R-:W-:-:S03]  /*1390*/  DADD R10, R6, -6.75539944105574400000e+15 ;  /* 0xc3380000060a7429 */ /* 0x000fc60000000000 */
[----:B------:R-:W-:-:S05]  /*13a0*/  DADD R14, R14, R12 ;  /* 0x000000000e0e7229 */ /* 0x000fca000000000c */
[----:B------:R-:W-:Y:S01]  /*13b0*/  DFMA R16, R10, -UR6, R8 ;  /* 0x800000060a107c2b */ /* 0x000fe20008000008 */
[----:B------:R-:W-:Y:S01]  /*13c0*/  UMOV UR6, 0x3b39803f ;  /* 0x3b39803f00067882 */ /* 0x000fe20000000000 */
[----:B------:R-:W-:-:S06]  /*13d0*/  UMOV UR7, 0x3c7abc9e ;  /* 0x3c7abc9e00077882 */ /* 0x000fcc0000000000 */
[----:B------:R-:W-:Y:S01]  /*13e0*/  DFMA R10, R10, -UR6, R16 ;  /* 0x800000060a0a7c2b */ /* 0x000fe20008000010 */
[----:B------:R-:W-:Y:S01]  /*13f0*/  UMOV UR6, 0x69ce2bdf ;  /* 0x69ce2bdf00067882 */ /* 0x000fe20000000000 */
[----:B------:R-:W-:Y:S01]  /*1400*/  IMAD.MOV.U32 R16, RZ, RZ, -0x35dec16 ;  /* 0xfca213eaff107424 */ /* 0x000fe200078e00ff */
[----:B------:R-:W-:Y:S01]  /*1410*/  UMOV UR7, 0x3e5ade15 ;  /* 0x3e5ade1500077882 */ /* 0x000fe20000000000 */
[----:B------:R-:W-:-:S06]  /*1420*/  IMAD.MOV.U32 R17, RZ, RZ, 0x3e928af3 ;  /* 0x3e928af3ff117424 */ /* 0x000fcc00078e00ff */
[----:B------:R-:W-:Y:S01]  /*1430*/  DFMA R16, R10, UR6, R16 ;  /* 0x000000060a107c2b */ /* 0x000fe20008000010 */
[----:B------:R-:W-:Y:S01]  /*1440*/  UMOV UR6, 0x62401315 ;  /* 0x6240131500067882 */ /* 0x000fe20000000000 */
[----:B------:R-:W-:-:S06]  /*1450*/  UMOV UR7, 0x3ec71dee ;  /* 0x3ec71dee00077882 */ /* 0x000fcc0000000000 */
[----:B------:R-:W-:Y:S01]  /*1460*/  DFMA R16, R10, R16, UR6 ;  /* 0x000000060a107e2b */ /* 0x000fe20008000010 */
        /* <DEDUP_REMOVED lines=20> */
[----:B------:R-:W-:-:S08]  /*15b0*/  DFMA R16, R10, R16, UR6 ;  /* 0x000000060a107e2b */ /* 0x000fd00008000010 */
[----:B------:R-:W-:-:S08]  /*15c0*/  DFMA R16, R10, R16, 1 ;  /* 0x3ff000000a10742b */ /* 0x000fd00000000010 */
[----:B------:R-:W-:-:S10]  /*15d0*/  DFMA R10, R10, R16, 1 ;  /* 0x3ff000000a0a742b */ /* 0x000fd40000000010 */
[----:B------:R-:W-:Y:S02]  /*15e0*/  IMAD R13, R6, 0x100000, R11 ;  /* 0x00100000060d7824 */ /* 0x000fe400078e020b */
[----:B------:R-:W-:Y:S01]  /*15f0*/  IMAD.MOV.U32 R12, RZ, RZ, R10 ;  /* 0x000000ffff0c7224 */ /* 0x000fe200078e000a */
[----:B------:R-:W-:Y:S06]  /*1600*/  @!P0 BRA `(.L_x_13) ;  /* 0x0000000000308947 */ /* 0x000fec0003800000 */
[----:B------:R-:W-:Y:S01]  /*1610*/  FSETP.GEU.AND P1, PT, |R9|, 4.2275390625, PT ;  /* 0x408748000900780b */ /* 0x000fe20003f2e200 */
[C---:B------:R-:W-:Y:S02]  /*1620*/  DADD R12, R8.reuse, +INF ;  /* 0x7ff00000080c7429 */ /* 0x040fe40000000000 */
[----:B------:R-:W-:-:S08]  /*1630*/  DSETP.GEU.AND P0, PT, R8, RZ, PT ;  /* 0x000000ff0800722a */ /* 0x000fd00003f0e000 */
[----:B------:R-:W-:Y:S02]  /*1640*/  FSEL R12, R12, RZ, P0 ;  /* 0x000000ff0c0c7208 */ /* 0x000fe40000000000 */
[----:B------:R-:W-:Y:S02]  /*1650*/  @!P1 LEA.HI R7, R6, R6, RZ, 0x1 ;  /* 0x0000000606079211 */ /* 0x000fe400078f08ff */
[----:B------:R-:W-:Y:S02]  /*1660*/  FSEL R13, R13, RZ, P0 ;  /* 0x000000ff0d0d7208 */ /* 0x000fe40000000000 */
[----:B------:R-:W-:-:S05]  /*1670*/  @!P1 SHF.R.S32.HI R7, RZ, 0x1, R7 ;  /* 0x00000001ff079819 */ /* 0x000fca0000011407 */
[----:B------:R-:W-:Y:S02]  /*1680*/  @!P1 IMAD.IADD R6, R6, 0x1, -R7 ;  /* 0x0000000106069824 */ /* 0x000fe400078e0a07 */
[----:B------:R-:W-:-:S03]  /*1690*/  @!P1 IMAD R11, R7, 0x100000, R11 ;  /* 0x00100000070b9824 */ /* 0x000fc600078e020b */
[----:B------:R-:W-:Y:S01]  /*16a0*/  @!P1 LEA R7, R6, 0x3ff00000, 0x14 ;  /* 0x3ff0000006079811 */ /* 0x000fe200078ea0ff */
[----:B------:R-:W-:-:S06]  /*16b0*/  @!P1 IMAD.MOV.U32 R6, RZ, RZ, RZ ;  /* 0x000000ffff069224 */ /* 0x000fcc00078e00ff */
[----:B------:R-:W-:-:S11]  /*16c0*/  @!P1 DMUL R12, R10, R6 ;  /* 0x000000060a0c9228 */ /* 0x000fd60000000000 */
.L_x_13:
[----:B------:R-:W-:Y:S01]  /*16d0*/  DFMA R14, R14, R12, R12 ;  /* 0x0000000c0e0e722b */ /* 0x000fe2000000000c */
[----:B------:R-:W-:Y:S01]  /*16e0*/  IMAD.MOV.U32 R8, RZ, RZ, R2 ;  /* 0x000000ffff087224 */ /* 0x000fe200078e0002 */
[----:B------:R-:W-:Y:S01]  /*16f0*/  DSETP.NEU.AND P0, PT, |R12|, +INF , PT ;  /* 0x7ff000000c00742a */ /* 0x000fe20003f0d200 */
[----:B------:R-:W-:-:S07]  /*1700*/  IMAD.MOV.U32 R9, RZ, RZ, 0x0 ;  /* 0x00000000ff097424 */ /* 0x000fce00078e00ff */
[----:B------:R-:W-:Y:S02]  /*1710*/  FSEL R6, R12, R14, !P0 ;  /* 0x0000000e0c067208 */ /* 0x000fe40004000000 */
[----:B------:R-:W-:Y:S01]  /*1720*/  FSEL R7, R13, R15, !P0 ;  /* 0x0000000f0d077208 */ /* 0x000fe20004000000 */
[----:B------:R-:W-:Y:S06]  /*1730*/  RET.REL.NODEC R8 `(structural_similarity_index) ;  /* 0xffffffe808307950 */ /* 0x000fec0003c3ffff */
.L_x_14:
[----:B------:R-:W-:-:S00]  /*1740*/  BRA `(.L_x_14) ;  /* 0xfffffffc00fc7947 */ /* 0x000fc0000383ffff */
[----:B------:R-:W-:-:S00]  /*1750*/  NOP ;  /* 0x0000000000007918 */ /* 0x000fc00000000000 */
        /* <DEDUP_REMOVED lines=10> */
.L_x_16:


//--------------------- .nv.shared.reserved.0     --------------------------
	.section	.nv.shared.reserved.0,"aw",@nobits
	.weak		__nv_reservedSMEM_offset_0_alias
	.size		__nv_reservedSMEM_offset_0_alias, 0, 64
	.other		__nv_reservedSMEM_offset_0_alias,@"STO_CUDA_RESERVED_SHARED STV_DEFAULT"
__nv_reservedSMEM_offset_0_alias:
	.zero		0
	.zero		64


//--------------------- .nv.constant0.structural_similarity_index --------------------------
	.section	.nv.constant0.structural_similarity_index,"a",@progbits
	.sectionflags	@""
	.align	4
.nv.constant0.structural_similarity_index:
	.zero		956


//--------------------- SYMBOLS --------------------------

	.type		.nv.reservedSmem.offset0,@object
	.size		.nv.reservedSmem.offset0,0x4
